	.headerflags	@"EF_CUDA_TEXMODE_UNIFIED EF_CUDA_64BIT_ADDRESS EF_CUDA_SM86 EF_CUDA_VIRTUAL_SM(EF_CUDA_SM86)"
	.elftype	@"ET_EXEC"


//--------------------- .nv.info                  --------------------------
	.section	.nv.info,"",@"SHT_CUDA_INFO"
	.align	4


	//----- nvinfo : EIATTR_REGCOUNT
	.align		4
        /*0000*/ 	.byte	0x04, 0x2f
        /*0002*/ 	.short	(.L_1 - .L_0)
	.align		4
.L_0:
        /*0004*/ 	.word	index@(triton_bmm)
        /*0008*/ 	.word	0x00000084


	//----- nvinfo : EIATTR_MIN_STACK_SIZE
	.align		4
.L_1:
        /*000c*/ 	.byte	0x04, 0x12
        /*000e*/ 	.short	(.L_3 - .L_2)
	.align		4
.L_2:
        /*0010*/ 	.word	index@(triton_bmm)
        /*0014*/ 	.word	0x00000000


	//----- nvinfo : EIATTR_FRAME_SIZE
	.align		4
.L_3:
        /*0018*/ 	.byte	0x04, 0x11
        /*001a*/ 	.short	(.L_5 - .L_4)
	.align		4
.L_4:
        /*001c*/ 	.word	index@(triton_bmm)
        /*0020*/ 	.word	0x00000000


	//----- nvinfo : EIATTR_MIN_STACK_SIZE
	.align		4
.L_5:
        /*0024*/ 	.byte	0x04, 0x12
        /*0026*/ 	.short	(.L_7 - .L_6)
	.align		4
.L_6:
        /*0028*/ 	.word	index@(triton_bmm)
        /*002c*/ 	.word	0x00000000
.L_7:


//--------------------- .nv.info.triton_bmm       --------------------------
	.section	.nv.info.triton_bmm,"",@"SHT_CUDA_INFO"
	.sectionflags	@""
	.align	4


	//----- nvinfo : EIATTR_CUDA_API_VERSION
	.align		4
        /*0000*/ 	.byte	0x04, 0x37
        /*0002*/ 	.short	(.L_9 - .L_8)
.L_8:
        /*0004*/ 	.word	0x0000007c


	//----- nvinfo : EIATTR_SW2861232_WAR
	.align		4
.L_9:
        /*0008*/ 	.byte	0x01, 0x35
	.zero		2


	//----- nvinfo : EIATTR_PARAM_CBANK
	.align		4
        /*000c*/ 	.byte	0x04, 0x0a
        /*000e*/ 	.short	(.L_11 - .L_10)
	.align		4
.L_10:
        /*0010*/ 	.word	index@(.nv.constant0.triton_bmm)
        /*0014*/ 	.short	0x0160
        /*0016*/ 	.short	0x0020


	//----- nvinfo : EIATTR_CBANK_PARAM_SIZE
	.align		4
.L_11:
        /*0018*/ 	.byte	0x03, 0x19
        /*001a*/ 	.short	0x0020


	//----- nvinfo : EIATTR_KPARAM_INFO
	.align		4
        /*001c*/ 	.byte	0x04, 0x17
        /*001e*/ 	.short	(.L_13 - .L_12)
.L_12:
        /*0020*/ 	.word	0x00000000
        /*0024*/ 	.short	0x0003
        /*0026*/ 	.short	0x0018
        /*0028*/ 	.byte	0x00, 0xf4, 0x21, 0x00


	//----- nvinfo : EIATTR_KPARAM_INFO
	.align		4
.L_13:
        /*002c*/ 	.byte	0x04, 0x17
        /*002e*/ 	.short	(.L_15 - .L_14)
.L_14:
        /*0030*/ 	.word	0x00000000
        /*0034*/ 	.short	0x0002
        /*0036*/ 	.short	0x0010
        /*0038*/ 	.byte	0x00, 0xf4, 0x21, 0x00


	//----- nvinfo : EIATTR_KPARAM_INFO
	.align		4
.L_15:
        /*003c*/ 	.byte	0x04, 0x17
        /*003e*/ 	.short	(.L_17 - .L_16)
.L_16:
        /*0040*/ 	.word	0x00000000
        /*0044*/ 	.short	0x0001
        /*0046*/ 	.short	0x0008
        /*0048*/ 	.byte	0x00, 0xf4, 0x21, 0x00


	//----- nvinfo : EIATTR_KPARAM_INFO
	.align		4
.L_17:
        /*004c*/ 	.byte	0x04, 0x17
        /*004e*/ 	.short	(.L_19 - .L_18)
.L_18:
        /*0050*/ 	.word	0x00000000
        /*0054*/ 	.short	0x0000
        /*0056*/ 	.short	0x0000
        /*0058*/ 	.byte	0x00, 0xf4, 0x21, 0x00


	//----- nvinfo : EIATTR_MAXREG_COUNT
	.align		4
.L_19:
        /*005c*/ 	.byte	0x03, 0x1b
        /*005e*/ 	.short	0x00ff


	//----- nvinfo : EIATTR_EXIT_INSTR_OFFSETS
	.align		4
        /*0060*/ 	.byte	0x04, 0x1c
        /*0062*/ 	.short	(.L_21 - .L_20)


	//   ....[0]....
.L_20:
        /*0064*/ 	.word	0x00005430


	//   ....[1]....
        /*0068*/ 	.word	0x00005490


	//----- nvinfo : EIATTR_REQNTID
	.align		4
.L_21:
        /*006c*/ 	.byte	0x04, 0x10
        /*006e*/ 	.short	(.L_23 - .L_22)
.L_22:
        /*0070*/ 	.word	0x00000080
        /*0074*/ 	.word	0x00000001
        /*0078*/ 	.word	0x00000001
.L_23:


//--------------------- .nv.callgraph             --------------------------
	.section	.nv.callgraph,"",@"SHT_CUDA_CALLGRAPH"
	.align	4
	.sectionentsize	8
	.align		4
        /*0000*/ 	.word	0x00000000
	.align		4
        /*0004*/ 	.word	0xffffffff
	.align		4
        /*0008*/ 	.word	0x00000000
	.align		4
        /*000c*/ 	.word	0xfffffffe
	.align		4
        /*0010*/ 	.word	0x00000000
	.align		4
        /*0014*/ 	.word	0xfffffffd
	.align		4
        /*0018*/ 	.word	0x00000000
	.align		4
        /*001c*/ 	.word	0xfffffffc


//--------------------- .nv.rel.action            --------------------------
	.section	.nv.rel.action,"",@"SHT_CUDA_RELOCINFO"
	.align	8
	.sectionentsize	8
        /*0000*/ 	.byte	0x73, 0x00, 0x00, 0x00, 0x00, 0x00, 0x00, 0x00, 0x00, 0x00, 0x00, 0x11, 0x25, 0x00, 0x05, 0x36


//--------------------- .nv.constant0.triton_bmm  --------------------------
	.section	.nv.constant0.triton_bmm,"a",@progbits
	.sectionflags	@""
	.align	4
.nv.constant0.triton_bmm:
	.zero		384


//--------------------- .text.triton_bmm          --------------------------
	.section	.text.triton_bmm,"ax",@progbits
	.sectionflags	@"SHF_BARRIERS=1"
	.sectioninfo	@"SHI_REGISTERS=132"
	.align	128
        .global         triton_bmm
        .type           triton_bmm,@function
        .size           triton_bmm,(.L_x_1 - triton_bmm)
        .other          triton_bmm,@"STO_CUDA_ENTRY STV_DEFAULT"
triton_bmm:
.text.triton_bmm:
[----:B------:R-:W-:Y:S02]  /*0000*/  IMAD.MOV.U32 R1, RZ, RZ, c[0x0][0x28] ;  /* 0x00000a00ff017624 */ /* 0x000fe400078e00ff */
[----:B------:R-:W1:Y:S01]  /*0010*/  S2R R9, SR_CTAID.X ;  /* 0x0000000000097919 */ /* 0x000e620000002500 */
[----:B------:R-:W-:Y:S01]  /*0020*/  IMAD.MOV.U32 R120, RZ, RZ, 0x2 ;  /* 0x00000002ff787424 */ /* 0x000fe200078e00ff */
[----:B------:R-:W-:Y:S02]  /*0030*/  ULDC.64 UR8, c[0x0][0x118] ;  /* 0x0000460000087ab9 */ /* 0x000fe40000000a00 */
[----:B------:R-:W-:Y:S02]  /*0040*/  ULDC.64 UR4, c[0x0][0x160] ;  /* 0x0000580000047ab9 */ /* 0x000fe40000000a00 */
[----:B------:R-:W-:Y:S02]  /*0050*/  UIADD3 URZ, UP0, UR4, 0x40, URZ ;  /* 0x00000040043f7890 */ /* 0x000fe4000ff1e03f */
[----:B------:R-:W-:Y:S02]  /*0060*/  UIADD3 UR6, UR4, 0x40, URZ ;  /* 0x0000004004067890 */ /* 0x000fe4000fffe03f */
[----:B------:R-:W-:Y:S01]  /*0070*/  UIADD3.X UR4, URZ, UR5, URZ, UP0, !UPT ;  /* 0x000000053f047290 */ /* 0x000fe200087fe43f */
[----:B-1----:R-:W-:-:S02]  /*0080*/  SHF.R.S32.HI R0, RZ, 0x1f, R9 ;  /* 0x0000001fff007819 */ /* 0x002fc40000011409 */
[-C--:B------:R-:W-:Y:S02]  /*0090*/  IABS R6, R9.reuse ;  /* 0x0000000900067213 */ /* 0x080fe40000000000 */
[----:B------:R-:W-:Y:S02]  /*00a0*/  LEA.HI R0, R0, R9, RZ, 0x3 ;  /* 0x0000000900007211 */ /* 0x000fe400078f18ff */
[----:B------:R-:W-:Y:S02]  /*00b0*/  ISETP.GE.AND P1, PT, R9, RZ, PT ;  /* 0x000000ff0900720c */ /* 0x000fe40003f26270 */
[----:B------:R-:W-:-:S04]  /*00c0*/  LOP3.LUT R0, R0, 0xfffffff8, RZ, 0xc0, !PT ;  /* 0xfffffff800007812 */ /* 0x000fc800078ec0ff */
[----:B------:R-:W-:-:S04]  /*00d0*/  IADD3 R2, -R0, 0x4, RZ ;  /* 0x0000000400027810 */ /* 0x000fc80007ffe1ff */
[----:B------:R-:W-:-:S04]  /*00e0*/  IMNMX R4, R2, 0x8, PT ;  /* 0x0000000802047817 */ /* 0x000fc80003800200 */
[-C--:B------:R-:W-:Y:S02]  /*00f0*/  IABS R10, R4.reuse ;  /* 0x00000004000a7213 */ /* 0x080fe40000000000 */
[----:B------:R-:W-:Y:S02]  /*0100*/  IABS R8, R4 ;  /* 0x0000000400087213 */ /* 0x000fe40000000000 */
[----:B------:R-:W1:Y:S03]  /*0110*/  I2F.RP R5, R10 ;  /* 0x0000000a00057306 */ /* 0x000e660000209400 */
[----:B------:R-:W-:-:S05]  /*0120*/  IMAD.MOV R11, RZ, RZ, -R8 ;  /* 0x000000ffff0b7224 */ /* 0x000fca00078e0a08 */
[----:B-1----:R-:W1:Y:S02]  /*0130*/  MUFU.RCP R5, R5 ;  /* 0x0000000500057308 */ /* 0x002e640000001000 */
[----:B-1----:R-:W-:-:S06]  /*0140*/  IADD3 R2, R5, 0xffffffe, RZ ;  /* 0x0ffffffe05027810 */ /* 0x002fcc0007ffe0ff */
[----:B------:R1:W2:Y:S02]  /*0150*/  F2I.FTZ.U32.TRUNC.NTZ R3, R2 ;  /* 0x0000000200037305 */ /* 0x0002a4000021f000 */
[----:B-1----:R-:W-:Y:S02]  /*0160*/  IMAD.MOV.U32 R2, RZ, RZ, RZ ;  /* 0x000000ffff027224 */ /* 0x002fe400078e00ff */
[----:B--2---:R-:W-:-:S04]  /*0170*/  IMAD.MOV R7, RZ, RZ, -R3 ;  /* 0x000000ffff077224 */ /* 0x004fc800078e0a03 */
[----:B------:R-:W-:-:S04]  /*0180*/  IMAD R7, R7, R10, RZ ;  /* 0x0000000a07077224 */ /* 0x000fc800078e02ff */
[----:B------:R-:W-:-:S04]  /*0190*/  IMAD.HI.U32 R3, R3, R7, R2 ;  /* 0x0000000703037227 */ /* 0x000fc800078e0002 */
[----:B------:R-:W-:Y:S02]  /*01a0*/  IMAD.IADD R7, R9, 0x1, -R0 ;  /* 0x0000000109077824 */ /* 0x000fe400078e0a00 */
[----:B------:R-:W-:-:S03]  /*01b0*/  IMAD.HI.U32 R2, R3, R6, RZ ;  /* 0x0000000603027227 */ /* 0x000fc600078e00ff */
[----:B------:R-:W-:Y:S01]  /*01c0*/  IABS R8, R7 ;  /* 0x0000000700087213 */ /* 0x000fe20000000000 */
[----:B------:R-:W-:Y:S01]  /*01d0*/  IMAD R5, R2, R11, R6 ;  /* 0x0000000b02057224 */ /* 0x000fe200078e0206 */
[----:B------:R-:W-:Y:S01]  /*01e0*/  LOP3.LUT R6, RZ, R4, RZ, 0x33, !PT ;  /* 0x00000004ff067212 */ /* 0x000fe200078e33ff */
[----:B------:R-:W1:Y:S02]  /*01f0*/  S2R R2, SR_TID.X ;  /* 0x0000000000027919 */ /* 0x000e640000002100 */
[----:B------:R-:W-:Y:S01]  /*0200*/  IMAD.HI.U32 R3, R3, R8, RZ ;  /* 0x0000000803037227 */ /* 0x000fe200078e00ff */
[----:B------:R-:W-:-:S03]  /*0210*/  ISETP.GT.U32.AND P0, PT, R10, R5, PT ;  /* 0x000000050a00720c */ /* 0x000fc60003f04070 */
[----:B------:R-:W-:-:S05]  /*0220*/  IMAD R8, R3, R11, R8 ;  /* 0x0000000b03087224 */ /* 0x000fca00078e0208 */
[----:B------:R-:W-:-:S05]  /*0230*/  ISETP.GT.U32.AND P2, PT, R10, R8, PT ;  /* 0x000000080a00720c */ /* 0x000fca0003f44070 */
[----:B------:R-:W-:-:S05]  /*0240*/  @!P0 IMAD.IADD R5, R5, 0x1, -R10 ;  /* 0x0000000105058824 */ /* 0x000fca00078e0a0a */
[----:B------:R-:W-:-:S03]  /*0250*/  ISETP.GT.U32.AND P0, PT, R10, R5, PT ;  /* 0x000000050a00720c */ /* 0x000fc60003f04070 */
[----:B------:R-:W-:Y:S01]  /*0260*/  @!P2 IMAD.IADD R8, R8, 0x1, -R10 ;  /* 0x000000010808a824 */ /* 0x000fe200078e0a0a */
[C---:B-1----:R-:W-:Y:S01]  /*0270*/  LOP3.LUT R16, R2.reuse, 0x2, RZ, 0xc0, !PT ;  /* 0x0000000202107812 */ /* 0x042fe200078ec0ff */
[C---:B------:R-:W-:Y:S01]  /*0280*/  IMAD.SHL.U32 R108, R2.reuse, 0x8, RZ ;  /* 0x00000008026c7824 */ /* 0x040fe200078e00ff */
[----:B------:R-:W-:Y:S02]  /*0290*/  @!P2 IADD3 R3, R3, 0x1, RZ ;  /* 0x000000010303a810 */ /* 0x000fe40007ffe0ff */
[----:B------:R-:W-:Y:S01]  /*02a0*/  LOP3.LUT R17, R2, 0x4, RZ, 0xc0, !PT ;  /* 0x0000000402117812 */ /* 0x000fe200078ec0ff */
[----:B------:R-:W-:Y:S01]  /*02b0*/  IMAD.SHL.U32 R93, R16, 0x8, RZ ;  /* 0x00000008105d7824 */ /* 0x000fe200078e00ff */
[----:B------:R-:W-:Y:S02]  /*02c0*/  SHF.R.U32.HI R100, RZ, 0x3, R2 ;  /* 0x00000003ff647819 */ /* 0x000fe40000011602 */
[----:B------:R-:W-:Y:S01]  /*02d0*/  LOP3.LUT R92, R108, 0x8, RZ, 0xc0, !PT ;  /* 0x000000086c5c7812 */ /* 0x000fe200078ec0ff */
[----:B------:R-:W-:Y:S01]  /*02e0*/  @!P0 IMAD.IADD R5, R5, 0x1, -R10 ;  /* 0x0000000105058824 */ /* 0x000fe200078e0a0a */
[----:B------:R-:W-:Y:S01]  /*02f0*/  ISETP.NE.AND P0, PT, R4, RZ, PT ;  /* 0x000000ff0400720c */ /* 0x000fe20003f05270 */
[----:B------:R-:W-:Y:S01]  /*0300*/  IMAD.SHL.U32 R24, R17, 0x8, RZ ;  /* 0x0000000811187824 */ /* 0x000fe200078e00ff */
[----:B------:R-:W-:Y:S01]  /*0310*/  LOP3.LUT R4, R7, R4, RZ, 0x3c, !PT ;  /* 0x0000000407047212 */ /* 0x000fe200078e3cff */
[----:B------:R-:W-:Y:S01]  /*0320*/  @!P1 IMAD.MOV R5, RZ, RZ, -R5 ;  /* 0x000000ffff059224 */ /* 0x000fe200078e0a05 */
[----:B------:R-:W-:Y:S01]  /*0330*/  ISETP.GE.U32.AND P1, PT, R8, R10, PT ;  /* 0x0000000a0800720c */ /* 0x000fe20003f26070 */
[----:B------:R-:W-:Y:S01]  /*0340*/  IMAD.SHL.U32 R17, R17, 0x4, RZ ;  /* 0x0000000411117824 */ /* 0x000fe200078e00ff */
[----:B------:R-:W-:-:S02]  /*0350*/  SHF.R.U32.HI R8, RZ, 0x2, R2 ;  /* 0x00000002ff087819 */ /* 0x000fc40000011602 */
[----:B------:R-:W-:Y:S02]  /*0360*/  SEL R5, R6, R5, !P0 ;  /* 0x0000000506057207 */ /* 0x000fe40004000000 */
[----:B------:R-:W-:Y:S02]  /*0370*/  SGXT.U32 R8, R8, 0x5 ;  /* 0x000000050808781a */ /* 0x000fe40000000000 */
[----:B------:R-:W-:Y:S01]  /*0380*/  ISETP.GE.AND P3, PT, R4, RZ, PT ;  /* 0x000000ff0400720c */ /* 0x000fe20003f66270 */
[----:B------:R-:W-:Y:S01]  /*0390*/  IMAD.IADD R5, R0, 0x1, R5 ;  /* 0x0000000100057824 */ /* 0x000fe200078e0205 */
[----:B------:R-:W-:Y:S02]  /*03a0*/  LOP3.LUT R25, R93, 0x8, R108, 0xf8, !PT ;  /* 0x000000085d197812 */ /* 0x000fe400078ef86c */
[----:B------:R-:W-:Y:S01]  /*03b0*/  SGXT.U32 R100, R100, 0x4 ;  /* 0x000000046464781a */ /* 0x000fe20000000000 */
[----:B------:R-:W-:Y:S01]  /*03c0*/  IMAD.SHL.U32 R7, R5, 0x80, RZ ;  /* 0x0000008005077824 */ /* 0x000fe200078e00ff */
[----:B------:R-:W-:-:S02]  /*03d0*/  SHF.R.S32.HI R10, RZ, 0x18, R5 ;  /* 0x00000018ff0a7819 */ /* 0x000fc40000011405 */
[----:B------:R-:W-:Y:S02]  /*03e0*/  @P1 IADD3 R3, R3, 0x1, RZ ;  /* 0x0000000103031810 */ /* 0x000fe40007ffe0ff */
[----:B------:R-:W-:Y:S02]  /*03f0*/  SGXT R10, R10, 0x1 ;  /* 0x000000010a0a781a */ /* 0x000fe40000000200 */
[----:B------:R-:W-:Y:S01]  /*0400*/  LOP3.LUT R103, R7, R8, RZ, 0xfc, !PT ;  /* 0x0000000807677212 */ /* 0x000fe200078efcff */
[----:B------:R-:W-:Y:S01]  /*0410*/  @!P3 IMAD.MOV R3, RZ, RZ, -R3 ;  /* 0x000000ffff03b224 */ /* 0x000fe200078e0a03 */
[----:B------:R-:W-:Y:S02]  /*0420*/  LOP3.LUT R5, R25, 0x18, R2, 0x78, !PT ;  /* 0x0000001819057812 */ /* 0x000fe400078e7802 */
[----:B------:R-:W-:Y:S02]  /*0430*/  LEA.HI R0, R10, R103, RZ, 0x9 ;  /* 0x000000670a007211 */ /* 0x000fe400078f48ff */
[----:B------:R-:W-:Y:S01]  /*0440*/  LOP3.LUT R105, R7, 0x20, R8, 0xfe, !PT ;  /* 0x0000002007697812 */ /* 0x000fe200078efe08 */
[----:B------:R-:W-:Y:S01]  /*0450*/  IMAD R12, R8, 0x20, R5 ;  /* 0x00000020080c7824 */ /* 0x000fe200078e0205 */
[----:B------:R-:W-:-:S02]  /*0460*/  LOP3.LUT R4, R0, 0x7ffe00, RZ, 0xc0, !PT ;  /* 0x007ffe0000047812 */ /* 0x000fc400078ec0ff */
[----:B------:R-:W-:Y:S02]  /*0470*/  SEL R0, R6, R3, !P0 ;  /* 0x0000000306007207 */ /* 0x000fe40004000000 */
[----:B------:R-:W-:Y:S01]  /*0480*/  LOP3.LUT R3, R25, R24, RZ, 0xfc, !PT ;  /* 0x0000001819037212 */ /* 0x000fe200078efcff */
[----:B------:R-:W-:Y:S01]  /*0490*/  IMAD.IADD R103, R103, 0x1, -R4 ;  /* 0x0000000167677824 */ /* 0x000fe200078e0a04 */
[----:B------:R-:W-:Y:S01]  /*04a0*/  LEA.HI R5, R10, R105, RZ, 0x9 ;  /* 0x000000690a057211 */ /* 0x000fe200078f48ff */
[----:B------:R-:W1:Y:S01]  /*04b0*/  S2R R4, SR_CTAID.Y ;  /* 0x0000000000047919 */ /* 0x000e620000002600 */
[----:B------:R-:W-:Y:S01]  /*04c0*/  SHF.R.S32.HI R13, RZ, 0x19, R0 ;  /* 0x00000019ff0d7819 */ /* 0x000fe20000011400 */
[----:B------:R-:W-:Y:S01]  /*04d0*/  IMAD R0, R0, 0x40, R3 ;  /* 0x0000004000007824 */ /* 0x000fe200078e0203 */
[----:B------:R-:W-:Y:S02]  /*04e0*/  LOP3.LUT R6, R5, 0x7ffe00, RZ, 0xc0, !PT ;  /* 0x007ffe0005067812 */ /* 0x000fe400078ec0ff */
[----:B------:R-:W-:-:S02]  /*04f0*/  SGXT R5, R13, 0x1 ;  /* 0x000000010d05781a */ /* 0x000fc40000000200 */
[----:B------:R-:W-:Y:S01]  /*0500*/  LOP3.LUT R95, R7, 0x40, R8, 0xfe, !PT ;  /* 0x00000040075f7812 */ /* 0x000fe200078efe08 */
[----:B------:R-:W-:Y:S01]  /*0510*/  IMAD.IADD R105, R105, 0x1, -R6 ;  /* 0x0000000169697824 */ /* 0x000fe200078e0a06 */
[----:B------:R-:W-:Y:S01]  /*0520*/  LOP3.LUT R8, R7, 0x60, R8, 0xfe, !PT ;  /* 0x0000006007087812 */ /* 0x000fe200078efe08 */
[----:B------:R-:W-:Y:S01]  /*0530*/  IMAD.SHL.U32 R6, R12, 0x2, RZ ;  /* 0x000000020c067824 */ /* 0x000fe200078e00ff */
[----:B------:R-:W-:Y:S02]  /*0540*/  LEA.HI R5, R5, R0, RZ, 0x6 ;  /* 0x0000000005057211 */ /* 0x000fe400078f30ff */
[C---:B------:R-:W-:Y:S02]  /*0550*/  LEA.HI R9, R10.reuse, R95, RZ, 0x9 ;  /* 0x0000005f0a097211 */ /* 0x040fe400078f48ff */
[----:B------:R-:W-:Y:S02]  /*0560*/  LEA.HI R11, R10, R8, RZ, 0x9 ;  /* 0x000000080a0b7211 */ /* 0x000fe400078f48ff */
[----:B------:R-:W-:-:S02]  /*0570*/  LOP3.LUT R5, R5, 0xffffffc0, RZ, 0xc0, !PT ;  /* 0xffffffc005057812 */ /* 0x000fc400078ec0ff */
[----:B------:R-:W-:Y:S02]  /*0580*/  LOP3.LUT R10, R9, 0x7ffe00, RZ, 0xc0, !PT ;  /* 0x007ffe00090a7812 */ /* 0x000fe400078ec0ff */
[----:B------:R-:W-:Y:S01]  /*0590*/  LOP3.LUT R11, R11, 0x7ffe00, RZ, 0xc0, !PT ;  /* 0x007ffe000b0b7812 */ /* 0x000fe200078ec0ff */
[----:B------:R-:W-:Y:S01]  /*05a0*/  IMAD.IADD R101, R0, 0x1, -R5 ;  /* 0x0000000100657824 */ /* 0x000fe200078e0a05 */
[--C-:B------:R-:W-:Y:S01]  /*05b0*/  LOP3.LUT R9, R3, 0x38, R2.reuse, 0x78, !PT ;  /* 0x0000003803097812 */ /* 0x100fe200078e7802 */
[----:B-1----:R-:W-:Y:S01]  /*05c0*/  IMAD.SHL.U32 R94, R4, 0x40000, RZ ;  /* 0x00040000045e7824 */ /* 0x002fe200078e00ff */
[----:B------:R-:W-:Y:S01]  /*05d0*/  SHF.R.U32.HI R110, RZ, 0x2, R2 ;  /* 0x00000002ff6e7819 */ /* 0x000fe20000011602 */
[----:B------:R-:W-:Y:S01]  /*05e0*/  IMAD.IADD R95, R95, 0x1, -R10 ;  /* 0x000000015f5f7824 */ /* 0x000fe200078e0a0a */
[----:B------:R-:W-:Y:S01]  /*05f0*/  SHF.R.U32.HI R26, RZ, 0x1, R2 ;  /* 0x00000001ff1a7819 */ /* 0x000fe20000011602 */
[----:B------:R-:W-:Y:S01]  /*0600*/  IMAD.IADD R99, R8, 0x1, -R11 ;  /* 0x0000000108637824 */ /* 0x000fe200078e0a0b */
[----:B------:R-:W-:Y:S01]  /*0610*/  LOP3.LUT R8, R100, 0x10, RZ, 0xfc, !PT ;  /* 0x0000001064087812 */ /* 0x000fe200078efcff */
[----:B------:R-:W-:Y:S01]  /*0620*/  IMAD R11, R4, 0x40, R101 ;  /* 0x00000040040b7824 */ /* 0x000fe200078e0265 */
[----:B------:R-:W-:Y:S01]  /*0630*/  LOP3.LUT R10, R25, R94, RZ, 0xfc, !PT ;  /* 0x0000005e190a7212 */ /* 0x000fe200078efcff */
[----:B------:R-:W-:Y:S01]  /*0640*/  IMAD R5, R100, 0x40, R9 ;  /* 0x0000004064057824 */ /* 0x000fe200078e0209 */
[----:B------:R-:W-:Y:S01]  /*0650*/  LOP3.LUT R26, R26, 0x8, RZ, 0xc0, !PT ;  /* 0x000000081a1a7812 */ /* 0x000fe200078ec0ff */
[----:B------:R-:W-:Y:S01]  /*0660*/  IMAD R19, R8, 0x1000, R11 ;  /* 0x0000100008137824 */ /* 0x000fe200078e020b */
[----:B------:R-:W-:Y:S01]  /*0670*/  LEA R96, R16, 0x10, 0x2 ;  /* 0x0000001010607811 */ /* 0x000fe200078e10ff */
[----:B------:R-:W-:-:S02]  /*0680*/  IMAD R9, R103, 0x200, R10 ;  /* 0x0000020067097824 */ /* 0x000fc400078e020a */
[----:B------:R-:W-:Y:S01]  /*0690*/  IMAD R119, R100, 0x1000, R11 ;  /* 0x0000100064777824 */ /* 0x000fe200078e020b */
[----:B------:R-:W-:Y:S01]  /*06a0*/  LOP3.LUT R96, R96, R26, R17, 0x1e, !PT ;  /* 0x0000001a60607212 */ /* 0x000fe200078e1e11 */
[--C-:B------:R-:W-:Y:S02]  /*06b0*/  IMAD R11, R105, 0x200, R10.reuse ;  /* 0x00000200690b7824 */ /* 0x100fe400078e020a */
[--C-:B------:R-:W-:Y:S02]  /*06c0*/  IMAD R13, R95, 0x200, R10.reuse ;  /* 0x000002005f0d7824 */ /* 0x100fe400078e020a */
[----:B------:R-:W-:Y:S02]  /*06d0*/  IMAD R15, R99, 0x200, R10 ;  /* 0x00000200630f7824 */ /* 0x000fe400078e020a */
[----:B------:R-:W-:-:S04]  /*06e0*/  IMAD.WIDE R8, R9, R120, c[0x0][0x160] ;  /* 0x0000580009087625 */ /* 0x000fc800078e0278 */
[-C--:B------:R-:W-:Y:S01]  /*06f0*/  IMAD.WIDE R10, R11, R120.reuse, c[0x0][0x160] ;  /* 0x000058000b0a7625 */ /* 0x080fe200078e0278 */
[----:B------:R1:W-:Y:S03]  /*0700*/  LDGSTS.E.BYPASS.128 [R6], [R8.64] ;  /* 0x0000000008067fae */ /* 0x0003e6000b901c48 */
[-C--:B------:R-:W-:Y:S01]  /*0710*/  IMAD.WIDE R12, R13, R120.reuse, c[0x0][0x160] ;  /* 0x000058000d0c7625 */ /* 0x080fe200078e0278 */
[----:B------:R2:W-:Y:S03]  /*0720*/  LDGSTS.E.BYPASS.128 [R6+0x800], [R10.64] ;  /* 0x008000000a067fae */ /* 0x0005e6000b901c48 */
[-C--:B------:R-:W-:Y:S01]  /*0730*/  IMAD.WIDE R14, R15, R120.reuse, c[0x0][0x160] ;  /* 0x000058000f0e7625 */ /* 0x080fe200078e0278 */
[----:B------:R3:W-:Y:S03]  /*0740*/  LDGSTS.E.BYPASS.128 [R6+0x1000], [R12.64] ;  /* 0x010000000c067fae */ /* 0x0007e6000b901c48 */
[----:B------:R-:W-:Y:S01]  /*0750*/  IMAD.SHL.U32 R5, R5, 0x2, RZ ;  /* 0x0000000205057824 */ /* 0x000fe200078e00ff */
[----:B------:R3:W-:Y:S01]  /*0760*/  LDGSTS.E.BYPASS.128 [R6+0x1800], [R14.64] ;  /* 0x018000000e067fae */ /* 0x0007e2000b901c48 */
[----:B------:R-:W-:-:S03]  /*0770*/  IMAD.WIDE R118, R119, R120, c[0x0][0x168] ;  /* 0x00005a0077767625 */ /* 0x000fc600078e0278 */
[----:B------:R-:W0:Y:S01]  /*0780*/  LDGDEPBAR ;  /* 0x00000000000079af */ /* 0x000e220000000000 */
[----:B------:R-:W-:Y:S01]  /*0790*/  IMAD.WIDE R18, R19, R120, c[0x0][0x168] ;  /* 0x00005a0013127625 */ /* 0x000fe200078e0278 */
[----:B------:R-:W-:Y:S02]  /*07a0*/  IADD3 R20, P0, R118, 0x40000, RZ ;  /* 0x0004000076147810 */ /* 0x000fe40007f1e0ff */
[----:B------:R4:W-:Y:S01]  /*07b0*/  LDGSTS.E.BYPASS.128 [R5+0x4000], [R118.64] ;  /* 0x0400000076057fae */ /* 0x0009e2000b901c48 */
[--C-:B------:R-:W-:Y:S01]  /*07c0*/  IMAD R103, R103, 0x200, R94.reuse ;  /* 0x0000020067677824 */ /* 0x100fe200078e025e */
[----:B------:R-:W-:Y:S01]  /*07d0*/  IADD3 R22, P1, R18, 0x40000, RZ ;  /* 0x0004000012167810 */ /* 0x000fe20007f3e0ff */
[----:B------:R-:W-:Y:S01]  /*07e0*/  IMAD.X R21, RZ, RZ, R119, P0 ;  /* 0x000000ffff157224 */ /* 0x000fe200000e0677 */
[----:B------:R1:W-:Y:S01]  /*07f0*/  LDGSTS.E.BYPASS.128 [R5+0x4800], [R18.64] ;  /* 0x0480000012057fae */ /* 0x0003e2000b901c48 */
[--C-:B------:R-:W-:Y:S01]  /*0800*/  IMAD R104, R99, 0x200, R94.reuse ;  /* 0x0000020063687824 */ /* 0x100fe200078e025e */
[C---:B------:R-:W-:Y:S01]  /*0810*/  IADD3 R103, R92.reuse, R103, R93 ;  /* 0x000000675c677210 */ /* 0x040fe20007ffe05d */
[----:B------:R-:W-:Y:S01]  /*0820*/  IMAD.X R23, RZ, RZ, R19, P1 ;  /* 0x000000ffff177224 */ /* 0x000fe200008e0613 */
[----:B------:R-:W0:Y:S01]  /*0830*/  LDGDEPBAR ;  /* 0x00000000000079af */ /* 0x000e220000000000 */
[--C-:B------:R-:W-:Y:S01]  /*0840*/  IMAD R105, R105, 0x200, R94.reuse ;  /* 0x0000020069697824 */ /* 0x100fe200078e025e */
[C-C-:B------:R-:W-:Y:S01]  /*0850*/  IADD3 R104, R92.reuse, R104, R93.reuse ;  /* 0x000000685c687210 */ /* 0x140fe20007ffe05d */
[----:B------:R-:W-:Y:S01]  /*0860*/  IMAD R106, R95, 0x200, R94 ;  /* 0x000002005f6a7824 */ /* 0x000fe200078e025e */
[----:B------:R-:W-:Y:S01]  /*0870*/  BAR.SYNC.DEFER_BLOCKING 0x0 ;  /* 0x0000000000007b1d */ /* 0x000fe20000010000 */
[----:B------:R-:W-:Y:S01]  /*0880*/  IMAD.WIDE R102, R103, 0x2, RZ ;  /* 0x0000000267667825 */ /* 0x000fe200078e02ff */
[----:B------:R-:W-:-:S02]  /*0890*/  IADD3 R105, R92, R105, R93 ;  /* 0x000000695c697210 */ /* 0x000fc40007ffe05d */
[----:B-1----:R-:W-:Y:S01]  /*08a0*/  LOP3.LUT R19, R93, 0x10, R92, 0x1e, !PT ;  /* 0x000000105d137812 */ /* 0x002fe200078e1e5c */
[----:B------:R-:W-:Y:S01]  /*08b0*/  IMAD.SHL.U32 R18, R2, 0x40, RZ ;  /* 0x0000004002127824 */ /* 0x000fe200078e00ff */
[----:B------:R-:W-:Y:S01]  /*08c0*/  IADD3 R106, R92, R106, R93 ;  /* 0x0000006a5c6a7210 */ /* 0x000fe20007ffe05d */
[----:B------:R-:W-:Y:S01]  /*08d0*/  IMAD.WIDE R124, R105, 0x2, RZ ;  /* 0x00000002697c7825 */ /* 0x000fe200078e02ff */
[----:B------:R-:W-:Y:S02]  /*08e0*/  LOP3.LUT R19, R19, R24, RZ, 0xfc, !PT ;  /* 0x0000001813137212 */ /* 0x000fe400078efcff */
[--C-:B------:R-:W-:Y:S01]  /*08f0*/  LOP3.LUT R24, R24, 0x8, R110.reuse, 0xf8, !PT ;  /* 0x0000000818187812 */ /* 0x100fe200078ef86e */
[----:B------:R-:W-:Y:S01]  /*0900*/  IMAD.WIDE R106, R106, 0x2, RZ ;  /* 0x000000026a6a7825 */ /* 0x000fe200078e02ff */
[----:B------:R-:W-:Y:S02]  /*0910*/  LOP3.LUT R18, R18, 0x7c0, RZ, 0xc0, !PT ;  /* 0x000007c012127812 */ /* 0x000fe400078ec0ff */
[----:B------:R-:W-:Y:S01]  /*0920*/  LOP3.LUT R25, R24, 0x20, R25, 0x1e, !PT ;  /* 0x0000002018197812 */ /* 0x000fe200078e1e19 */
[----:B------:R-:W-:Y:S01]  /*0930*/  IMAD.WIDE R104, R104, 0x2, RZ ;  /* 0x0000000268687825 */ /* 0x000fe200078e02ff */
[----:B------:R-:W-:-:S02]  /*0940*/  LOP3.LUT R19, R19, 0x8, R110, 0x78, !PT ;  /* 0x0000000813137812 */ /* 0x000fc400078e786e */
[-C--:B------:R-:W-:Y:S01]  /*0950*/  LOP3.LUT R25, R25, R18.reuse, RZ, 0xfc, !PT ;  /* 0x0000001219197212 */ /* 0x080fe200078efcff */
[----:B------:R-:W-:Y:S01]  /*0960*/  IMAD R101, R100, 0x1000, R101 ;  /* 0x0000100064657824 */ /* 0x000fe200078e0265 */
[----:B------:R-:W-:Y:S02]  /*0970*/  LOP3.LUT R19, R19, R18, RZ, 0xfc, !PT ;  /* 0x0000001213137212 */ /* 0x000fe400078efcff */
[----:B------:R-:W-:Y:S01]  /*0980*/  LOP3.LUT R122, R102, 0x80, RZ, 0xfc, !PT ;  /* 0x00000080667a7812 */ /* 0x000fe200078efcff */
[----:B------:R-:W-:Y:S01]  /*0990*/  IMAD.SHL.U32 R114, R25, 0x2, RZ ;  /* 0x0000000219727824 */ /* 0x000fe200078e00ff */
[----:B------:R-:W-:Y:S01]  /*09a0*/  @!PT LDS RZ, [RZ] ;  /* 0x00000000fffff984 */ /* 0x000fe20000000800 */
[----:B------:R-:W-:Y:S01]  /*09b0*/  @!PT LDS RZ, [RZ] ;  /* 0x00000000fffff984 */ /* 0x000fe20000000800 */
[----:B------:R-:W-:Y:S01]  /*09c0*/  @!PT LDS RZ, [RZ] ;  /* 0x00000000fffff984 */ /* 0x000fe20000000800 */
[----:B------:R1:W-:Y:S01]  /*09d0*/  LDGSTS.E.BYPASS.128 [R6+0x2000], [R8.64+0x40] ;  /* 0x0200004008067fae */ /* 0x0003e2000b901c48 */
[----:B------:R-:W-:Y:S01]  /*09e0*/  IMAD.SHL.U32 R115, R19, 0x2, RZ ;  /* 0x0000000213737824 */ /* 0x000fe200078e00ff */
[----:B------:R-:W-:Y:S01]  /*09f0*/  LOP3.LUT R128, R106, 0x80, RZ, 0xfc, !PT ;  /* 0x000000806a807812 */ /* 0x000fe200078efcff */
[----:B------:R-:W-:Y:S01]  /*0a00*/  IMAD R101, R4, 0x40, R101 ;  /* 0x0000004004657824 */ /* 0x000fe200078e0265 */
[----:B------:R2:W-:Y:S01]  /*0a10*/  LDGSTS.E.BYPASS.128 [R6+0x2800], [R10.64+0x40] ;  /* 0x028000400a067fae */ /* 0x0005e2000b901c48 */
[----:B------:R-:W-:-:S03]  /*0a20*/  LOP3.LUT R126, R104, 0x80, RZ, 0xfc, !PT ;  /* 0x00000080687e7812 */ /* 0x000fc600078efcff */
[----:B------:R3:W-:Y:S01]  /*0a30*/  LDGSTS.E.BYPASS.128 [R6+0x3000], [R12.64+0x40] ;  /* 0x030000400c067fae */ /* 0x0007e2000b901c48 */
[----:B------:R-:W-:Y:S02]  /*0a40*/  IADD3 R101, R101, 0x10000, RZ ;  /* 0x0001000065657810 */ /* 0x000fe40007ffe0ff */
[----:B------:R-:W-:Y:S01]  /*0a50*/  IADD3 R126, P1, R126, UR6, RZ ;  /* 0x000000067e7e7c10 */ /* 0x000fe2000ff3e0ff */
[----:B------:R3:W-:Y:S01]  /*0a60*/  LDGSTS.E.BYPASS.128 [R6+0x3800], [R14.64+0x40] ;  /* 0x038000400e067fae */ /* 0x0007e2000b901c48 */
[----:B-1----:R-:W-:Y:S01]  /*0a70*/  LOP3.LUT R9, R110, 0x10, RZ, 0xc0, !PT ;  /* 0x000000106e097812 */ /* 0x002fe200078ec0ff */
[----:B------:R-:W-:Y:S01]  /*0a80*/  IMAD R8, R16, 0x4, R17 ;  /* 0x0000000410087824 */ /* 0x000fe200078e0211 */
[----:B------:R-:W-:Y:S01]  /*0a90*/  IADD3.X R127, R105, UR4, RZ, P1, !PT ;  /* 0x00000004697f7c10 */ /* 0x000fe20008ffe4ff */
[----:B------:R-:W0:Y:S01]  /*0aa0*/  LDGDEPBAR ;  /* 0x00000000000079af */ /* 0x000e220000000000 */
[----:B------:R-:W-:Y:S01]  /*0ab0*/  LOP3.LUT R9, R9, 0xf, R2, 0xf8, !PT ;  /* 0x0000000f09097812 */ /* 0x000fe200078ef802 */
[----:B------:R-:W-:Y:S01]  /*0ac0*/  IMAD.WIDE R120, R101, R120, c[0x0][0x168] ;  /* 0x00005a0065787625 */ /* 0x000fe200078e0278 */
[----:B--2---:R-:W-:Y:S01]  /*0ad0*/  LOP3.LUT R11, R24, R93, RZ, 0xfc, !PT ;  /* 0x0000005d180b7212 */ /* 0x004fe200078efcff */
[----:B------:R1:W-:Y:S01]  /*0ae0*/  LDGSTS.E.BYPASS.128 [R5+0x5000], [R20.64] ;  /* 0x0500000014057fae */ /* 0x0003e2000b901c48 */
[----:B------:R-:W-:Y:S01]  /*0af0*/  LOP3.LUT R8, R8, R26, RZ, 0x3c, !PT ;  /* 0x0000001a08087212 */ /* 0x000fe200078e3cff */
[----:B------:R-:W-:Y:S01]  /*0b00*/  IMAD.SHL.U32 R97, R9, 0x20, RZ ;  /* 0x0000002009617824 */ /* 0x000fe200078e00ff */
[----:B------:R-:W-:Y:S01]  /*0b10*/  LOP3.LUT R9, R3, 0x8, R110, 0x78, !PT ;  /* 0x0000000803097812 */ /* 0x000fe200078e786e */
[----:B------:R1:W-:Y:S01]  /*0b20*/  LDGSTS.E.BYPASS.128 [R5+0x5800], [R22.64] ;  /* 0x0580000016057fae */ /* 0x0003e2000b901c48 */
[----:B------:R-:W-:Y:S01]  /*0b30*/  LOP3.LUT R11, R11, 0x30, R92, 0x1e, !PT ;  /* 0x000000300b0b7812 */ /* 0x000fe200078e1e5c */
[C---:B------:R-:W-:Y:S01]  /*0b40*/  IMAD.IADD R111, R8.reuse, 0x1, R97 ;  /* 0x00000001086f7824 */ /* 0x040fe200078e0261 */
[-C--:B------:R-:W-:Y:S01]  /*0b50*/  LOP3.LUT R117, R8, R97.reuse, RZ, 0xfc, !PT ;  /* 0x0000006108757212 */ /* 0x080fe200078efcff */
[----:B------:R-:W0:Y:S01]  /*0b60*/  LDGDEPBAR ;  /* 0x00000000000079af */ /* 0x000e220000000000 */
[-C--:B------:R-:W-:Y:S01]  /*0b70*/  LOP3.LUT R9, R9, R18.reuse, RZ, 0xfc, !PT ;  /* 0x0000001209097212 */ /* 0x080fe200078efcff */
[----:B------:R-:W-:Y:S01]  /*0b80*/  IMAD.SHL.U32 R111, R111, 0x2, RZ ;  /* 0x000000026f6f7824 */ /* 0x000fe200078e00ff */
[----:B------:R-:W-:Y:S01]  /*0b90*/  LOP3.LUT R11, R11, R18, RZ, 0xfc, !PT ;  /* 0x000000120b0b7212 */ /* 0x000fe200078efcff */
[----:B------:R-:W-:Y:S01]  /*0ba0*/  IMAD.SHL.U32 R117, R117, 0x2, RZ ;  /* 0x0000000275757824 */ /* 0x000fe200078e00ff */
[----:B------:R-:W-:Y:S01]  /*0bb0*/  LOP3.LUT R109, R96, R97, RZ, 0xfc, !PT ;  /* 0x00000061606d7212 */ /* 0x000fe200078efcff */
[----:B------:R-:W-:-:S02]  /*0bc0*/  IMAD.SHL.U32 R116, R9, 0x2, RZ ;  /* 0x0000000209747824 */ /* 0x000fc400078e00ff */
[----:B------:R-:W-:Y:S02]  /*0bd0*/  IMAD.SHL.U32 R113, R11, 0x2, RZ ;  /* 0x000000020b717824 */ /* 0x000fe400078e00ff */
[----:B------:R-:W-:Y:S02]  /*0be0*/  IMAD.SHL.U32 R109, R109, 0x2, RZ ;  /* 0x000000026d6d7824 */ /* 0x000fe400078e00ff */
[----:B------:R-:W-:-:S04]  /*0bf0*/  IMAD.IADD R112, R97, 0x1, R96 ;  /* 0x0000000161707824 */ /* 0x000fc800078e0260 */
[----:B------:R-:W-:Y:S01]  /*0c00*/  IMAD.SHL.U32 R112, R112, 0x2, RZ ;  /* 0x0000000270707824 */ /* 0x000fe200078e00ff */
[----:B------:R-:W-:-:S04]  /*0c10*/  DEPBAR.LE SB0, 0x2 ;  /* 0x000080800000791a */ /* 0x000fc80000000000 */
[----:B------:R-:W-:Y:S06]  /*0c20*/  BAR.SYNC.DEFER_BLOCKING 0x0 ;  /* 0x0000000000007b1d */ /* 0x000fec0000010000 */
[----:B-1----:R-:W-:Y:S04]  /*0c30*/  LDSM.16.M88.4 R20, [R117] ;  /* 0x000000007514783b */ /* 0x002fe80000000200 */
[----:B------:R-:W1:Y:S04]  /*0c40*/  LDSM.16.MT88.4 R88, [R116+0x4000] ;  /* 0x004000007458783b */ /* 0x000e680000004200 */
[----:B------:R-:W2:Y:S04]  /*0c50*/  LDSM.16.MT88.4 R84, [R115+0x4000] ;  /* 0x004000007354783b */ /* 0x000ea80000004200 */
[----:B------:R-:W2:Y:S04]  /*0c60*/  LDSM.16.MT88.4 R52, [R114+0x4000] ;  /* 0x004000007234783b */ /* 0x000ea80000004200 */
[----:B---3--:R-:W3:Y:S04]  /*0c70*/  LDSM.16.MT88.4 R12, [R113+0x4000] ;  /* 0x00400000710c783b */ /* 0x008ee80000004200 */
[----:B------:R-:W3:Y:S04]  /*0c80*/  LDSM.16.M88.4 R64, [R109] ;  /* 0x000000006d40783b */ /* 0x000ee80000000200 */
[----:B------:R-:W3:Y:S04]  /*0c90*/  LDSM.16.M88.4 R32, [R111+0x800] ;  /* 0x000800006f20783b */ /* 0x000ee80000000200 */
[----:B------:R-:W3:Y:S04]  /*0ca0*/  LDSM.16.M88.4 R48, [R111+0x1000] ;  /* 0x001000006f30783b */ /* 0x000ee80000000200 */
[----:B------:R-:W4:Y:S04]  /*0cb0*/  LDSM.16.M88.4 R8, [R111+0x1800] ;  /* 0x001800006f08783b */ /* 0x000f280000000200 */
[----:B------:R-:W4:Y:S04]  /*0cc0*/  LDSM.16.M88.4 R96, [R112+0x800] ;  /* 0x000800007060783b */ /* 0x000f280000000200 */
[----:B------:R-:W4:Y:S01]  /*0cd0*/  LDSM.16.M88.4 R92, [R112+0x1000] ;  /* 0x00100000705c783b */ /* 0x000f220000000200 */
[C---:B-1----:R-:W-:Y:S08]  /*0ce0*/  HMMA.16816.F32.BF16 R24, R20.reuse, R88, RZ ;  /* 0x000000581418723c */ /* 0x042ff000000418ff */
[C---:B--2---:R-:W-:Y:S08]  /*0cf0*/  HMMA.16816.F32.BF16 R16, R20.reuse, R84, RZ ;  /* 0x000000541410723c */ /* 0x044ff000000418ff */
[C---:B------:R-:W-:Y:S08]  /*0d00*/  HMMA.16816.F32.BF16 R68, R20.reuse, R52, RZ ;  /* 0x000000341444723c */ /* 0x040ff000000418ff */
[----:B---3--:R-:W-:Y:S08]  /*0d10*/  HMMA.16816.F32.BF16 R20, R20, R12, RZ ;  /* 0x0000000c1414723c */ /* 0x008ff000000418ff */
[C---:B------:R-:W-:Y:S08]  /*0d20*/  HMMA.16816.F32.BF16 R24, R64.reuse, R90, R24 ;  /* 0x0000005a4018723c */ /* 0x040ff00000041818 */
[C---:B------:R-:W-:Y:S08]  /*0d30*/  HMMA.16816.F32.BF16 R16, R64.reuse, R86, R16 ;  /* 0x000000564010723c */ /* 0x040ff00000041810 */
[C---:B------:R-:W-:Y:S08]  /*0d40*/  HMMA.16816.F32.BF16 R68, R64.reuse, R54, R68 ;  /* 0x000000364044723c */ /* 0x040ff00000041844 */
[----:B------:R-:W-:Y:S01]  /*0d50*/  HMMA.16816.F32.BF16 R64, R64, R14, R20 ;  /* 0x0000000e4040723c */ /* 0x000fe20000041814 */
[----:B------:R-:W1:Y:S07]  /*0d60*/  LDSM.16.M88.4 R20, [R112+0x1800] ;  /* 0x001800007014783b */ /* 0x000e6e0000000200 */
[-C--:B------:R-:W-:Y:S08]  /*0d70*/  HMMA.16816.F32.BF16 R60, R32, R88.reuse, RZ ;  /* 0x00000058203c723c */ /* 0x080ff000000418ff */
[-C--:B------:R-:W-:Y:S08]  /*0d80*/  HMMA.16816.F32.BF16 R44, R48, R88.reuse, RZ ;  /* 0x00000058302c723c */ /* 0x080ff000000418ff */
[----:B----4-:R-:W-:Y:S08]  /*0d90*/  HMMA.16816.F32.BF16 R80, R8, R88, RZ ;  /* 0x000000580850723c */ /* 0x010ff000000418ff */
[-C--:B------:R-:W-:Y:S08]  /*0da0*/  HMMA.16816.F32.BF16 R56, R32, R84.reuse, RZ ;  /* 0x000000542038723c */ /* 0x080ff000000418ff */
[-C--:B------:R-:W-:Y:S08]  /*0db0*/  HMMA.16816.F32.BF16 R36, R48, R84.reuse, RZ ;  /* 0x000000543024723c */ /* 0x080ff000000418ff */
[----:B------:R-:W-:Y:S07]  /*0dc0*/  HMMA.16816.F32.BF16 R76, R8, R84, RZ ;  /* 0x00000054084c723c */ /* 0x000fee00000418ff */
[C---:B------:R-:W-:Y:S01]  /*0dd0*/  LOP3.LUT R84, R124.reuse, 0x80, RZ, 0xfc, !PT ;  /* 0x000000807c547812 */ /* 0x040fe200078efcff */
[----:B------:R-:W-:Y:S01]  /*0de0*/  HMMA.16816.F32.BF16 R28, R32, R52, RZ ;  /* 0x00000034201c723c */ /* 0x000fe200000418ff */
[----:B------:R-:W-:-:S07]  /*0df0*/  LOP3.LUT R124, R124, 0x80, RZ, 0xfc, !PT ;  /* 0x000000807c7c7812 */ /* 0x000fce00078efcff */
[-C--:B------:R-:W-:Y:S08]  /*0e00*/  HMMA.16816.F32.BF16 R40, R48, R52.reuse, RZ ;  /* 0x000000343028723c */ /* 0x080ff000000418ff */
[----:B------:R-:W-:Y:S07]  /*0e10*/  HMMA.16816.F32.BF16 R72, R8, R52, RZ ;  /* 0x000000340848723c */ /* 0x000fee00000418ff */
[----:B------:R-:W-:Y:S01]  /*0e20*/  LOP3.LUT R52, R106, 0x80, RZ, 0xfc, !PT ;  /* 0x000000806a347812 */ /* 0x000fe200078efcff */
[-C--:B------:R-:W-:Y:S08]  /*0e30*/  HMMA.16816.F32.BF16 R32, R32, R12.reuse, RZ ;  /* 0x0000000c2020723c */ /* 0x080ff000000418ff */
[-C--:B------:R-:W-:Y:S08]  /*0e40*/  HMMA.16816.F32.BF16 R48, R48, R12.reuse, RZ ;  /* 0x0000000c3030723c */ /* 0x080ff000000418ff */
[----:B------:R-:W-:Y:S07]  /*0e50*/  HMMA.16816.F32.BF16 R8, R8, R12, RZ ;  /* 0x0000000c0808723c */ /* 0x000fee00000418ff */
[----:B------:R-:W-:Y:S01]  /*0e60*/  LOP3.LUT R12, R102, 0x80, RZ, 0xfc, !PT ;  /* 0x00000080660c7812 */ /* 0x000fe200078efcff */
[----:B------:R-:W-:Y:S03]  /*0e70*/  HMMA.16816.F32.BF16 R60, R96, R90, R60 ;  /* 0x0000005a603c723c */ /* 0x000fe6000004183c */
[----:B------:R-:W-:-:S04]  /*0e80*/  IADD3 R12, P0, R12, c[0x0][0x160], RZ ;  /* 0x000058000c0c7a10 */ /* 0x000fc80007f1e0ff */
[----:B------:R-:W-:Y:S01]  /*0e90*/  IADD3.X R13, R103, c[0x0][0x164], RZ, P0, !PT ;  /* 0x00005900670d7a10 */ /* 0x000fe200007fe4ff */
[----:B------:R-:W-:Y:S01]  /*0ea0*/  BAR.SYNC.DEFER_BLOCKING 0x0 ;  /* 0x0000000000007b1d */ /* 0x000fe20000010000 */
[----:B------:R-:W-:Y:S01]  /*0eb0*/  IADD3 R84, P0, R84, c[0x0][0x160], RZ ;  /* 0x0000580054547a10 */ /* 0x000fe20007f1e0ff */
[----:B------:R-:W-:Y:S03]  /*0ec0*/  HMMA.16816.F32.BF16 R56, R96, R86, R56 ;  /* 0x000000566038723c */ /* 0x000fe60000041838 */
[----:B------:R-:W-:Y:S02]  /*0ed0*/  IADD3.X R85, R125, c[0x0][0x164], RZ, P0, !PT ;  /* 0x000059007d557a10 */ /* 0x000fe400007fe4ff */
[----:B------:R-:W-:-:S03]  /*0ee0*/  IADD3 R52, P0, R52, c[0x0][0x160], RZ ;  /* 0x0000580034347a10 */ /* 0x000fc60007f1e0ff */
[----:B------:R-:W-:Y:S01]  /*0ef0*/  HMMA.16816.F32.BF16 R28, R96, R54, R28 ;  /* 0x00000036601c723c */ /* 0x000fe2000004181c */
[----:B------:R-:W-:-:S07]  /*0f00*/  IADD3.X R53, R107, c[0x0][0x164], RZ, P0, !PT ;  /* 0x000059006b357a10 */ /* 0x000fce00007fe4ff */
[----:B------:R-:W-:Y:S01]  /*0f10*/  HMMA.16816.F32.BF16 R32, R96, R14, R32 ;  /* 0x0000000e6020723c */ /* 0x000fe20000041820 */
[----:B------:R-:W-:Y:S01]  /*0f20*/  @!PT LDS RZ, [RZ] ;  /* 0x00000000fffff984 */ /* 0x000fe20000000800 */
[----:B------:R-:W-:Y:S01]  /*0f30*/  @!PT LDS RZ, [RZ] ;  /* 0x00000000fffff984 */ /* 0x000fe20000000800 */
[----:B------:R-:W-:Y:S01]  /*0f40*/  @!PT LDS RZ, [RZ] ;  /* 0x00000000fffff984 */ /* 0x000fe20000000800 */
[----:B------:R2:W-:Y:S07]  /*0f50*/  LDGSTS.E.BYPASS.128 [R6], [R12.64] ;  /* 0x000000000c067fae */ /* 0x0005ee000b901c48 */
[C---:B------:R-:W-:Y:S01]  /*0f60*/  HMMA.16816.F32.BF16 R44, R92.reuse, R90, R44 ;  /* 0x0000005a5c2c723c */ /* 0x040fe2000004182c */
[----:B------:R3:W-:Y:S04]  /*0f70*/  LDGSTS.E.BYPASS.128 [R6+0x800], [R84.64] ;  /* 0x0080000054067fae */ /* 0x0007e8000b901c48 */
[----:B------:R4:W-:Y:S03]  /*0f80*/  LDGSTS.E.BYPASS.128 [R6+0x1000], [R52.64] ;  /* 0x0100000034067fae */ /* 0x0009e6000b901c48 */
[----:B------:R-:W-:Y:S01]  /*0f90*/  HMMA.16816.F32.BF16 R36, R92, R86, R36 ;  /* 0x000000565c24723c */ /* 0x000fe20000041824 */
[----:B--2---:R-:W-:-:S04]  /*0fa0*/  LOP3.LUT R12, R104, 0x80, RZ, 0xfc, !PT ;  /* 0x00000080680c7812 */ /* 0x004fc800078efcff */
[----:B------:R-:W-:-:S03]  /*0fb0*/  IADD3 R12, P0, R12, c[0x0][0x160], RZ ;  /* 0x000058000c0c7a10 */ /* 0x000fc60007f1e0ff */
[----:B------:R-:W-:Y:S01]  /*0fc0*/  HMMA.16816.F32.BF16 R40, R92, R54, R40 ;  /* 0x000000365c28723c */ /* 0x000fe20000041828 */
[----:B------:R-:W-:Y:S02]  /*0fd0*/  IADD3.X R13, R105, c[0x0][0x164], RZ, P0, !PT ;  /* 0x00005900690d7a10 */ /* 0x000fe400007fe4ff */
[----:B---3--:R-:W-:-:S03]  /*0fe0*/  IADD3 R84, P0, R118, 0x80000, RZ ;  /* 0x0008000076547810 */ /* 0x008fc60007f1e0ff */
[----:B------:R2:W-:Y:S02]  /*0ff0*/  LDGSTS.E.BYPASS.128 [R6+0x1800], [R12.64] ;  /* 0x018000000c067fae */ /* 0x0005e4000b901c48 */
[----:B------:R-:W-:Y:S01]  /*1000*/  HMMA.16816.F32.BF16 R48, R92, R14, R48 ;  /* 0x0000000e5c30723c */ /* 0x000fe20000041830 */
[----:B------:R-:W-:Y:S01]  /*1010*/  IMAD.X R85, RZ, RZ, R119, P0 ;  /* 0x000000ffff557224 */ /* 0x000fe200000e0677 */
[----:B----4-:R-:W-:Y:S01]  /*1020*/  IADD3 R52, P0, R120, 0x80000, RZ ;  /* 0x0008000078347810 */ /* 0x010fe20007f1e0ff */
[----:B------:R-:W0:Y:S04]  /*1030*/  LDGDEPBAR ;  /* 0x00000000000079af */ /* 0x000e280000000000 */
[----:B------:R-:W-:Y:S01]  /*1040*/  IMAD.X R53, RZ, RZ, R121, P0 ;  /* 0x000000ffff357224 */ /* 0x000fe200000e0679 */
[----:B------:R3:W-:Y:S01]  /*1050*/  LDGSTS.E.BYPASS.128 [R5+0x4000], [R84.64] ;  /* 0x0400000054057fae */ /* 0x0007e2000b901c48 */
[----:B-1----:R-:W-:Y:S01]  /*1060*/  HMMA.16816.F32.BF16 R88, R20, R90, R80 ;  /* 0x0000005a1458723c */ /* 0x002fe20000041850 */
[----:B------:R-:W-:-:S02]  /*1070*/  IADD3 R122, P0, R122, UR6, RZ ;  /* 0x000000067a7a7c10 */ /* 0x000fc4000ff1e0ff */
[----:B------:R1:W-:Y:S02]  /*1080*/  LDGSTS.E.BYPASS.128 [R5+0x4800], [R52.64] ;  /* 0x0480000034057fae */ /* 0x0003e4000b901c48 */
[----:B------:R-:W-:Y:S02]  /*1090*/  IADD3.X R123, R103, UR4, RZ, P0, !PT ;  /* 0x00000004677b7c10 */ /* 0x000fe400087fe4ff */
[----:B------:R-:W0:Y:S01]  /*10a0*/  LDGDEPBAR ;  /* 0x00000000000079af */ /* 0x000e220000000000 */
[----:B--2---:R-:W-:Y:S01]  /*10b0*/  HMMA.16816.F32.BF16 R12, R20, R14, R8 ;  /* 0x0000000e140c723c */ /* 0x004fe20000041808 */
[----:B------:R-:W-:-:S04]  /*10c0*/  IADD3 R124, P0, R124, UR6, RZ ;  /* 0x000000067c7c7c10 */ /* 0x000fc8000ff1e0ff */
[----:B------:R-:W-:Y:S02]  /*10d0*/  IADD3.X R125, R125, UR4, RZ, P0, !PT ;  /* 0x000000047d7d7c10 */ /* 0x000fe400087fe4ff */
[----:B------:R-:W-:Y:S01]  /*10e0*/  IADD3 R128, P0, R128, UR6, RZ ;  /* 0x0000000680807c10 */ /* 0x000fe2000ff1e0ff */
[----:B---3--:R-:W-:Y:S03]  /*10f0*/  HMMA.16816.F32.BF16 R84, R20, R86, R76 ;  /* 0x000000561454723c */ /* 0x008fe6000004184c */
[----:B------:R-:W-:-:S05]  /*1100*/  IADD3.X R129, R107, UR4, RZ, P0, !PT ;  /* 0x000000046b817c10 */ /* 0x000fca00087fe4ff */
[----:B-1----:R-:W-:Y:S01]  /*1110*/  HMMA.16816.F32.BF16 R52, R20, R54, R72 ;  /* 0x000000361434723c */ /* 0x002fe20000041848 */
[----:B------:R-:W-:-:S04]  /*1120*/  DEPBAR.LE SB0, 0x2 ;  /* 0x000080800000791a */ /* 0x000fc80000000000 */
[----:B------:R-:W-:Y:S06]  /*1130*/  BAR.SYNC.DEFER_BLOCKING 0x0 ;  /* 0x0000000000007b1d */ /* 0x000fec0000010000 */
[----:B------:R-:W-:Y:S04]  /*1140*/  LDSM.16.M88.4 R92, [R117+0x2000] ;  /* 0x00200000755c783b */ /* 0x000fe80000000200 */
[----:B------:R-:W1:Y:S04]  /*1150*/  LDSM.16.MT88.4 R80, [R116+0x5000] ;  /* 0x005000007450783b */ /* 0x000e680000004200 */
[----:B------:R-:W2:Y:S04]  /*1160*/  LDSM.16.MT88.4 R76, [R115+0x5000] ;  /* 0x00500000734c783b */ /* 0x000ea80000004200 */
[----:B------:R-:W3:Y:S04]  /*1170*/  LDSM.16.MT88.4 R72, [R114+0x5000] ;  /* 0x005000007248783b */ /* 0x000ee80000004200 */
[----:B------:R-:W4:Y:S04]  /*1180*/  LDSM.16.MT88.4 R8, [R113+0x5000] ;  /* 0x005000007108783b */ /* 0x000f280000004200 */
[----:B------:R-:W3:Y:S04]  /*1190*/  LDSM.16.M88.4 R20, [R111+0x2800] ;  /* 0x002800006f14783b */ /* 0x000ee80000000200 */
[----:B------:R-:W4:Y:S01]  /*11a0*/  LDSM.16.M88.4 R96, [R111+0x3000] ;  /* 0x003000006f60783b */ /* 0x000f220000000200 */
[C---:B-1----:R-:W-:Y:S08]  /*11b0*/  HMMA.16816.F32.BF16 R24, R92.reuse, R80, R24 ;  /* 0x000000505c18723c */ /* 0x042ff00000041818 */
[C---:B--2---:R-:W-:Y:S08]  /*11c0*/  HMMA.16816.F32.BF16 R16, R92.reuse, R76, R16 ;  /* 0x0000004c5c10723c */ /* 0x044ff00000041810 */
[C---:B---3--:R-:W-:Y:S08]  /*11d0*/  HMMA.16816.F32.BF16 R68, R92.reuse, R72, R68 ;  /* 0x000000485c44723c */ /* 0x048ff00000041844 */
[----:B----4-:R-:W-:Y:S01]  /*11e0*/  HMMA.16816.F32.BF16 R64, R92, R8, R64 ;  /* 0x000000085c40723c */ /* 0x010fe20000041840 */
[----:B------:R-:W1:Y:S07]  /*11f0*/  LDSM.16.M88.4 R92, [R111+0x3800] ;  /* 0x003800006f5c783b */ /* 0x000e6e0000000200 */
[C---:B------:R-:W-:Y:S08]  /*1200*/  HMMA.16816.F32.BF16 R60, R20.reuse, R80, R60 ;  /* 0x00000050143c723c */ /* 0x040ff0000004183c */
[C---:B------:R-:W-:Y:S08]  /*1210*/  HMMA.16816.F32.BF16 R56, R20.reuse, R76, R56 ;  /* 0x0000004c1438723c */ /* 0x040ff00000041838 */
[C---:B------:R-:W-:Y:S08]  /*1220*/  HMMA.16816.F32.BF16 R28, R20.reuse, R72, R28 ;  /* 0x00000048141c723c */ /* 0x040ff0000004181c */
[----:B------:R-:W-:Y:S01]  /*1230*/  HMMA.16816.F32.BF16 R32, R20, R8, R32 ;  /* 0x000000081420723c */ /* 0x000fe20000041820 */
[----:B------:R-:W2:Y:S07]  /*1240*/  LDSM.16.M88.4 R20, [R109+0x2000] ;  /* 0x002000006d14783b */ /* 0x000eae0000000200 */
[C---:B------:R-:W-:Y:S08]  /*1250*/  HMMA.16816.F32.BF16 R44, R96.reuse, R80, R44 ;  /* 0x00000050602c723c */ /* 0x040ff0000004182c */
[C---:B------:R-:W-:Y:S08]  /*1260*/  HMMA.16816.F32.BF16 R36, R96.reuse, R76, R36 ;  /* 0x0000004c6024723c */ /* 0x040ff00000041824 */
[C---:B------:R-:W-:Y:S08]  /*1270*/  HMMA.16816.F32.BF16 R40, R96.reuse, R72, R40 ;  /* 0x000000486028723c */ /* 0x040ff00000041828 */
[----:B------:R-:W-:Y:S01]  /*1280*/  HMMA.16816.F32.BF16 R48, R96, R8, R48 ;  /* 0x000000086030723c */ /* 0x000fe20000041830 */
[----:B------:R-:W3:Y:S07]  /*1290*/  LDSM.16.M88.4 R96, [R112+0x2800] ;  /* 0x002800007060783b */ /* 0x000eee0000000200 */
[C---:B-1----:R-:W-:Y:S08]  /*12a0*/  HMMA.16816.F32.BF16 R88, R92.reuse, R80, R88 ;  /* 0x000000505c58723c */ /* 0x042ff00000041858 */
[C---:B------:R-:W-:Y:S08]  /*12b0*/  HMMA.16816.F32.BF16 R84, R92.reuse, R76, R84 ;  /* 0x0000004c5c54723c */ /* 0x040ff00000041854 */
[C---:B------:R-:W-:Y:S07]  /*12c0*/  HMMA.16816.F32.BF16 R52, R92.reuse, R72, R52 ;  /* 0x000000485c34723c */ /* 0x040fee0000041834 */
[----:B------:R-:W-:Y:S01]  /*12d0*/  IADD3 R72, P0, R120, 0xc0000, RZ ;  /* 0x000c000078487810 */ /* 0x000fe20007f1e0ff */
[----:B------:R-:W-:Y:S01]  /*12e0*/  HMMA.16816.F32.BF16 R12, R92, R8, R12 ;  /* 0x000000085c0c723c */ /* 0x000fe2000004180c */
[----:B------:R-:W1:Y:S03]  /*12f0*/  LDSM.16.M88.4 R92, [R112+0x3000] ;  /* 0x00300000705c783b */ /* 0x000e660000000200 */
[----:B------:R-:W-:-:S03]  /*1300*/  IMAD.X R73, RZ, RZ, R121, P0 ;  /* 0x000000ffff497224 */ /* 0x000fc600000e0679 */
[----:B------:R-:W-:Y:S01]  /*1310*/  IADD3 R8, P2, R118, 0xc0000, RZ ;  /* 0x000c000076087810 */ /* 0x000fe20007f5e0ff */
[----:B--2---:R-:W-:Y:S04]  /*1320*/  HMMA.16816.F32.BF16 R24, R20, R82, R24 ;  /* 0x000000521418723c */ /* 0x004fe80000041818 */
[----:B------:R-:W-:-:S04]  /*1330*/  IMAD.X R9, RZ, RZ, R119, P2 ;  /* 0x000000ffff097224 */ /* 0x000fc800010e0677 */
[C---:B------:R-:W-:Y:S08]  /*1340*/  HMMA.16816.F32.BF16 R16, R20.reuse, R78, R16 ;  /* 0x0000004e1410723c */ /* 0x040ff00000041810 */
[C---:B------:R-:W-:Y:S08]  /*1350*/  HMMA.16816.F32.BF16 R68, R20.reuse, R74, R68 ;  /* 0x0000004a1444723c */ /* 0x040ff00000041844 */
[----:B------:R-:W-:Y:S01]  /*1360*/  HMMA.16816.F32.BF16 R64, R20, R10, R64 ;  /* 0x0000000a1440723c */ /* 0x000fe20000041840 */
[----:B------:R-:W2:Y:S04]  /*1370*/  LDSM.16.M88.4 R20, [R112+0x3800] ;  /* 0x003800007014783b */ /* 0x000ea80000000200 */
[----:B------:R-:W-:Y:S03]  /*1380*/  BAR.SYNC.DEFER_BLOCKING 0x0 ;  /* 0x0000000000007b1d */ /* 0x000fe60000010000 */
[C---:B---3--:R-:W-:Y:S08]  /*1390*/  HMMA.16816.F32.BF16 R60, R96.reuse, R82, R60 ;  /* 0x00000052603c723c */ /* 0x048ff0000004183c */
[C---:B------:R-:W-:Y:S08]  /*13a0*/  HMMA.16816.F32.BF16 R56, R96.reuse, R78, R56 ;  /* 0x0000004e6038723c */ /* 0x040ff00000041838 */
[C---:B------:R-:W-:Y:S01]  /*13b0*/  HMMA.16816.F32.BF16 R28, R96.reuse, R74, R28 ;  /* 0x0000004a601c723c */ /* 0x040fe2000004181c */
[----:B------:R-:W-:Y:S01]  /*13c0*/  @!PT LDS RZ, [RZ] ;  /* 0x00000000fffff984 */ /* 0x000fe20000000800 */
[----:B------:R-:W-:Y:S01]  /*13d0*/  @!PT LDS RZ, [RZ] ;  /* 0x00000000fffff984 */ /* 0x000fe20000000800 */
[----:B------:R-:W-:Y:S01]  /*13e0*/  @!PT LDS RZ, [RZ] ;  /* 0x00000000fffff984 */ /* 0x000fe20000000800 */
[----:B------:R3:W-:Y:S07]  /*13f0*/  LDGSTS.E.BYPASS.128 [R6+0x2000], [R122.64] ;  /* 0x020000007a067fae */ /* 0x0007ee000b901c48 */
[----:B------:R-:W-:Y:S01]  /*1400*/  HMMA.16816.F32.BF16 R32, R96, R10, R32 ;  /* 0x0000000a6020723c */ /* 0x000fe20000041820 */
[----:B------:R3:W-:Y:S04]  /*1410*/  LDGSTS.E.BYPASS.128 [R6+0x2800], [R124.64] ;  /* 0x028000007c067fae */ /* 0x0007e8000b901c48 */
[----:B------:R3:W-:Y:S03]  /*1420*/  LDGSTS.E.BYPASS.128 [R6+0x3000], [R128.64] ;  /* 0x0300000080067fae */ /* 0x0007e6000b901c48 */
[C---:B-1----:R-:W-:Y:S01]  /*1430*/  HMMA.16816.F32.BF16 R44, R92.reuse, R82, R44 ;  /* 0x000000525c2c723c */ /* 0x042fe2000004182c */
[----:B------:R3:W-:Y:S04]  /*1440*/  LDGSTS.E.BYPASS.128 [R6+0x3800], [R126.64] ;  /* 0x038000007e067fae */ /* 0x0007e8000b901c48 */
[----:B------:R-:W0:Y:S03]  /*1450*/  LDGDEPBAR ;  /* 0x00000000000079af */ /* 0x000e260000000000 */
[C---:B------:R-:W-:Y:S01]  /*1460*/  HMMA.16816.F32.BF16 R36, R92.reuse, R78, R36 ;  /* 0x0000004e5c24723c */ /* 0x040fe20000041824 */
[----:B------:R1:W-:Y:S04]  /*1470*/  LDGSTS.E.BYPASS.128 [R5+0x5000], [R8.64] ;  /* 0x0500000008057fae */ /* 0x0003e8000b901c48 */
[----:B------:R4:W-:Y:S03]  /*1480*/  LDGSTS.E.BYPASS.128 [R5+0x5800], [R72.64] ;  /* 0x0580000048057fae */ /* 0x0009e6000b901c48 */
[C---:B------:R-:W-:Y:S01]  /*1490*/  HMMA.16816.F32.BF16 R40, R92.reuse, R74, R40 ;  /* 0x0000004a5c28723c */ /* 0x040fe20000041828 */
[----:B------:R-:W0:Y:S07]  /*14a0*/  LDGDEPBAR ;  /* 0x00000000000079af */ /* 0x000e2e0000000000 */
[----:B------:R-:W-:Y:S08]  /*14b0*/  HMMA.16816.F32.BF16 R48, R92, R10, R48 ;  /* 0x0000000a5c30723c */ /* 0x000ff00000041830 */
[C---:B--2---:R-:W-:Y:S08]  /*14c0*/  HMMA.16816.F32.BF16 R80, R20.reuse, R82, R88 ;  /* 0x000000521450723c */ /* 0x044ff00000041858 */
[----:B------:R-:W-:Y:S01]  /*14d0*/  HMMA.16816.F32.BF16 R76, R20, R78, R84 ;  /* 0x0000004e144c723c */ /* 0x000fe20000041854 */
[----:B------:R-:W-:-:S04]  /*14e0*/  DEPBAR.LE SB0, 0x2 ;  /* 0x000080800000791a */ /* 0x000fc80000000000 */
[----:B------:R-:W-:Y:S03]  /*14f0*/  BAR.SYNC.DEFER_BLOCKING 0x0 ;  /* 0x0000000000007b1d */ /* 0x000fe60000010000 */
[C---:B----4-:R-:W-:Y:S08]  /*1500*/  HMMA.16816.F32.BF16 R72, R20.reuse, R74, R52 ;  /* 0x0000004a1448723c */ /* 0x050ff00000041834 */
[----:B-1----:R-:W-:Y:S01]  /*1510*/  HMMA.16816.F32.BF16 R8, R20, R10, R12 ;  /* 0x0000000a1408723c */ /* 0x002fe2000004180c */
[----:B------:R-:W-:Y:S04]  /*1520*/  LDSM.16.M88.4 R92, [R117] ;  /* 0x00000000755c783b */ /* 0x000fe80000000200 */
[----:B------:R-:W1:Y:S04]  /*1530*/  LDSM.16.MT88.4 R88, [R116+0x4000] ;  /* 0x004000007458783b */ /* 0x000e680000004200 */
[----:B------:R-:W2:Y:S04]  /*1540*/  LDSM.16.MT88.4 R84, [R115+0x4000] ;  /* 0x004000007354783b */ /* 0x000ea80000004200 */
[----:B------:R-:W4:Y:S04]  /*1550*/  LDSM.16.MT88.4 R52, [R114+0x4000] ;  /* 0x004000007234783b */ /* 0x000f280000004200 */
[----:B------:R-:W3:Y:S04]  /*1560*/  LDSM.16.MT88.4 R12, [R113+0x4000] ;  /* 0x00400000710c783b */ /* 0x000ee80000004200 */
[----:B------:R-:W3:Y:S04]  /*1570*/  LDSM.16.M88.4 R20, [R111+0x800] ;  /* 0x000800006f14783b */ /* 0x000ee80000000200 */
[----:B------:R-:W3:Y:S01]  /*1580*/  LDSM.16.M88.4 R96, [R111+0x1000] ;  /* 0x001000006f60783b */ /* 0x000ee20000000200 */
[C---:B-1----:R-:W-:Y:S08]  /*1590*/  HMMA.16816.F32.BF16 R24, R92.reuse, R88, R24 ;  /* 0x000000585c18723c */ /* 0x042ff00000041818 */
[C---:B--2---:R-:W-:Y:S08]  /*15a0*/  HMMA.16816.F32.BF16 R16, R92.reuse, R84, R16 ;  /* 0x000000545c10723c */ /* 0x044ff00000041810 */
[C---:B----4-:R-:W-:Y:S08]  /*15b0*/  HMMA.16816.F32.BF16 R68, R92.reuse, R52, R68 ;  /* 0x000000345c44723c */ /* 0x050ff00000041844 */
[----:B---3--:R-:W-:Y:S01]  /*15c0*/  HMMA.16816.F32.BF16 R64, R92, R12, R64 ;  /* 0x0000000c5c40723c */ /* 0x008fe20000041840 */
[----:B------:R-:W1:Y:S07]  /*15d0*/  LDSM.16.M88.4 R92, [R111+0x1800] ;  /* 0x001800006f5c783b */ /* 0x000e6e0000000200 */
[C---:B------:R-:W-:Y:S08]  /*15e0*/  HMMA.16816.F32.BF16 R60, R20.reuse, R88, R60 ;  /* 0x00000058143c723c */ /* 0x040ff0000004183c */
[C---:B------:R-:W-:Y:S08]  /*15f0*/  HMMA.16816.F32.BF16 R56, R20.reuse, R84, R56 ;  /* 0x000000541438723c */ /* 0x040ff00000041838 */
[C---:B------:R-:W-:Y:S08]  /*1600*/  HMMA.16816.F32.BF16 R28, R20.reuse, R52, R28 ;  /* 0x00000034141c723c */ /* 0x040ff0000004181c */
[----:B------:R-:W-:Y:S01]  /*1610*/  HMMA.16816.F32.BF16 R32, R20, R12, R32 ;  /* 0x0000000c1420723c */ /* 0x000fe20000041820 */
[----:B------:R-:W2:Y:S07]  /*1620*/  LDSM.16.M88.4 R20, [R109] ;  /* 0x000000006d14783b */ /* 0x000eae0000000200 */
[C---:B------:R-:W-:Y:S08]  /*1630*/  HMMA.16816.F32.BF16 R44, R96.reuse, R88, R44 ;  /* 0x00000058602c723c */ /* 0x040ff0000004182c */
[C---:B------:R-:W-:Y:S08]  /*1640*/  HMMA.16816.F32.BF16 R36, R96.reuse, R84, R36 ;  /* 0x000000546024723c */ /* 0x040ff00000041824 */
[C---:B------:R-:W-:Y:S08]  /*1650*/  HMMA.16816.F32.BF16 R40, R96.reuse, R52, R40 ;  /* 0x000000346028723c */ /* 0x040ff00000041828 */
[----:B------:R-:W-:Y:S01]  /*1660*/  HMMA.16816.F32.BF16 R48, R96, R12, R48 ;  /* 0x0000000c6030723c */ /* 0x000fe20000041830 */
[----:B------:R-:W3:Y:S07]  /*1670*/  LDSM.16.M88.4 R96, [R112+0x800] ;  /* 0x000800007060783b */ /* 0x000eee0000000200 */
[C---:B-1----:R-:W-:Y:S08]  /*1680*/  HMMA.16816.F32.BF16 R80, R92.reuse, R88, R80 ;  /* 0x000000585c50723c */ /* 0x042ff00000041850 */
[C---:B------:R-:W-:Y:S08]  /*1690*/  HMMA.16816.F32.BF16 R76, R92.reuse, R84, R76 ;  /* 0x000000545c4c723c */ /* 0x040ff0000004184c */
[C---:B------:R-:W-:Y:S08]  /*16a0*/  HMMA.16816.F32.BF16 R72, R92.reuse, R52, R72 ;  /* 0x000000345c48723c */ /* 0x040ff00000041848 */
[----:B------:R-:W-:Y:S01]  /*16b0*/  HMMA.16816.F32.BF16 R8, R92, R12, R8 ;  /* 0x0000000c5c08723c */ /* 0x000fe20000041808 */
[----:B------:R-:W1:Y:S06]  /*16c0*/  LDSM.16.M88.4 R92, [R112+0x1000] ;  /* 0x00100000705c783b */ /* 0x000e6c0000000200 */
[----:B------:R-:W-:Y:S01]  /*16d0*/  IADD3 R12, P0, R118, 0x100000, RZ ;  /* 0x00100000760c7810 */ /* 0x000fe20007f1e0ff */
[----:B--2---:R-:W-:Y:S04]  /*16e0*/  HMMA.16816.F32.BF16 R24, R20, R90, R24 ;  /* 0x0000005a1418723c */ /* 0x004fe80000041818 */
[----:B------:R-:W-:Y:S01]  /*16f0*/  IMAD.X R13, RZ, RZ, R119, P0 ;  /* 0x000000ffff0d7224 */ /* 0x000fe200000e0677 */
[----:B------:R-:W-:-:S03]  /*1700*/  IADD3 R52, P0, R120, 0x100000, RZ ;  /* 0x0010000078347810 */ /* 0x000fc60007f1e0ff */
[----:B------:R-:W-:Y:S02]  /*1710*/  HMMA.16816.F32.BF16 R16, R20, R86, R16 ;  /* 0x000000561410723c */ /* 0x000fe40000041810 */
[----:B------:R-:W-:-:S06]  /*1720*/  IMAD.X R53, RZ, RZ, R121, P0 ;  /* 0x000000ffff357224 */ /* 0x000fcc00000e0679 */
        /* <DEDUP_REMOVED lines=10> */
[----:B------:R3:W-:Y:S07]  /*17d0*/  LDGSTS.E.BYPASS.128 [R6], [R122.64+0x40] ;  /* 0x000000407a067fae */ /* 0x0007ee000b901c48 */
[----:B------:R-:W-:Y:S01]  /*17e0*/  HMMA.16816.F32.BF16 R32, R96, R14, R32 ;  /* 0x0000000e6020723c */ /* 0x000fe20000041820 */
[----:B------:R3:W-:Y:S04]  /*17f0*/  LDGSTS.E.BYPASS.128 [R6+0x800], [R124.64+0x40] ;  /* 0x008000407c067fae */ /* 0x0007e8000b901c48 */
[----:B------:R3:W-:Y:S03]  /*1800*/  LDGSTS.E.BYPASS.128 [R6+0x1000], [R128.64+0x40] ;  /* 0x0100004080067fae */ /* 0x0007e6000b901c48 */
[C---:B-1----:R-:W-:Y:S01]  /*1810*/  HMMA.16816.F32.BF16 R44, R92.reuse, R90, R44 ;  /* 0x0000005a5c2c723c */ /* 0x042fe2000004182c */
[----:B------:R3:W-:Y:S04]  /*1820*/  LDGSTS.E.BYPASS.128 [R6+0x1800], [R126.64+0x40] ;  /* 0x018000407e067fae */ /* 0x0007e8000b901c48 */
        /* <DEDUP_REMOVED lines=13> */
[----:B------:R-:W-:Y:S04]  /*1900*/  LDSM.16.M88.4 R92, [R117+0x2000] ;  /* 0x00200000755c783b */ /* 0x000fe80000000200 */
        /* <DEDUP_REMOVED lines=42> */
[----:B------:R3:W-:Y:S07]  /*1bb0*/  LDGSTS.E.BYPASS.128 [R6+0x2000], [R122.64+0x80] ;  /* 0x020000807a067fae */ /* 0x0007ee000b901c48 */
        /* <DEDUP_REMOVED lines=681> */
[----:B------:R3:W-:Y:S07]  /*4650*/  LDGSTS.E.BYPASS.128 [R6], [R122.64+0x340], !PT ;  /* 0x000003407a067fae */ /* 0x0007ee000f901c48 */
[----:B------:R-:W-:Y:S01]  /*4660*/  HMMA.16816.F32.BF16 R32, R88, R22, R32 ;  /* 0x000000165820723c */ /* 0x000fe20000041820 */
[----:B------:R3:W-:Y:S04]  /*4670*/  LDGSTS.E.BYPASS.128 [R6+0x800], [R124.64+0x340], !PT ;  /* 0x008003407c067fae */ /* 0x0007e8000f901c48 */
[----:B------:R3:W-:Y:S03]  /*4680*/  LDGSTS.E.BYPASS.128 [R6+0x1000], [R128.64+0x340], !PT ;  /* 0x0100034080067fae */ /* 0x0007e6000f901c48 */
[C---:B-1----:R-:W-:Y:S01]  /*4690*/  HMMA.16816.F32.BF16 R44, R84.reuse, R54, R44 ;  /* 0x00000036542c723c */ /* 0x042fe2000004182c */
[----:B------:R3:W-:Y:S04]  /*46a0*/  LDGSTS.E.BYPASS.128 [R6+0x1800], [R126.64+0x340], !PT ;  /* 0x018003407e067fae */ /* 0x0007e8000f901c48 */
[----:B------:R-:W0:Y:S03]  /*46b0*/  LDGDEPBAR ;  /* 0x00000000000079af */ /* 0x000e260000000000 */
[C---:B------:R-:W-:Y:S01]  /*46c0*/  HMMA.16816.F32.BF16 R36, R84.reuse, R106, R36 ;  /* 0x0000006a5424723c */ /* 0x040fe20000041824 */
[----:B------:R1:W-:Y:S04]  /*46d0*/  LDGSTS.E.BYPASS.128 [R5+0x4000], [R20.64], !PT ;  /* 0x0400000014057fae */ /* 0x0003e8000f901c48 */
[----:B------:R4:W-:Y:S03]  /*46e0*/  LDGSTS.E.BYPASS.128 [R5+0x4800], [R92.64], !PT ;  /* 0x048000005c057fae */ /* 0x0009e6000f901c48 */
[C---:B------:R-:W-:Y:S01]  /*46f0*/  HMMA.16816.F32.BF16 R40, R84.reuse, R102, R40 ;  /* 0x000000665428723c */ /* 0x040fe20000041828 */
[----:B------:R-:W0:Y:S07]  /*4700*/  LDGDEPBAR ;  /* 0x00000000000079af */ /* 0x000e2e0000000000 */
[----:B------:R-:W-:Y:S08]  /*4710*/  HMMA.16816.F32.BF16 R48, R84, R22, R48 ;  /* 0x000000165430723c */ /* 0x000ff00000041830 */
[C---:B--2---:R-:W-:Y:S08]  /*4720*/  HMMA.16816.F32.BF16 R52, R12.reuse, R54, R80 ;  /* 0x000000360c34723c */ /* 0x044ff00000041850 */
[----:B------:R-:W-:Y:S01]  /*4730*/  HMMA.16816.F32.BF16 R104, R12, R106, R76 ;  /* 0x0000006a0c68723c */ /* 0x000fe2000004184c */
[----:B------:R-:W-:-:S04]  /*4740*/  DEPBAR.LE SB0, 0x2 ;  /* 0x000080800000791a */ /* 0x000fc80000000000 */
[----:B------:R-:W-:Y:S03]  /*4750*/  BAR.SYNC.DEFER_BLOCKING 0x0 ;  /* 0x0000000000007b1d */ /* 0x000fe60000010000 */
[C---:B------:R-:W-:Y:S08]  /*4760*/  HMMA.16816.F32.BF16 R100, R12.reuse, R102, R72 ;  /* 0x000000660c64723c */ /* 0x040ff00000041848 */
[----:B-1----:R-:W-:Y:S01]  /*4770*/  HMMA.16816.F32.BF16 R20, R12, R22, R8 ;  /* 0x000000160c14723c */ /* 0x002fe20000041808 */
[----:B------:R-:W-:Y:S04]  /*4780*/  LDSM.16.M88.4 R80, [R117+0x2000] ;  /* 0x002000007550783b */ /* 0x000fe80000000200 */
[----:B------:R-:W1:Y:S04]  /*4790*/  LDSM.16.MT88.4 R8, [R116+0x5000] ;  /* 0x005000007408783b */ /* 0x000e680000004200 */
[----:B------:R-:W2:Y:S04]  /*47a0*/  LDSM.16.MT88.4 R12, [R115+0x5000] ;  /* 0x00500000730c783b */ /* 0x000ea80000004200 */
[----:B------:R-:W2:Y:S04]  /*47b0*/  LDSM.16.MT88.4 R96, [R114+0x5000] ;  /* 0x005000007260783b */ /* 0x000ea80000004200 */
[----:B----4-:R-:W4:Y:S04]  /*47c0*/  LDSM.16.MT88.4 R92, [R113+0x5000] ;  /* 0x00500000715c783b */ /* 0x010f280000004200 */
[----:B------:R-:W3:Y:S04]  /*47d0*/  LDSM.16.M88.4 R76, [R111+0x2800] ;  /* 0x002800006f4c783b */ /* 0x000ee80000000200 */
[----:B------:R-:W3:Y:S04]  /*47e0*/  LDSM.16.M88.4 R72, [R111+0x3000] ;  /* 0x003000006f48783b */ /* 0x000ee80000000200 */
[----:B------:R-:W3:Y:S04]  /*47f0*/  LDSM.16.M88.4 R88, [R111+0x3800] ;  /* 0x003800006f58783b */ /* 0x000ee80000000200 */
[----:B------:R-:W3:Y:S01]  /*4800*/  LDSM.16.M88.4 R84, [R109+0x2000] ;  /* 0x002000006d54783b */ /* 0x000ee20000000200 */
[C---:B-1----:R-:W-:Y:S08]  /*4810*/  HMMA.16816.F32.BF16 R24, R80.reuse, R8, R24 ;  /* 0x000000085018723c */ /* 0x042ff00000041818 */
[C---:B--2---:R-:W-:Y:S08]  /*4820*/  HMMA.16816.F32.BF16 R16, R80.reuse, R12, R16 ;  /* 0x0000000c5010723c */ /* 0x044ff00000041810 */
[C---:B------:R-:W-:Y:S08]  /*4830*/  HMMA.16816.F32.BF16 R68, R80.reuse, R96, R68 ;  /* 0x000000605044723c */ /* 0x040ff00000041844 */
[----:B----4-:R-:W-:Y:S01]  /*4840*/  HMMA.16816.F32.BF16 R64, R80, R92, R64 ;  /* 0x0000005c5040723c */ /* 0x010fe20000041840 */
[----:B------:R-:W1:Y:S07]  /*4850*/  LDSM.16.M88.4 R80, [R112+0x2800] ;  /* 0x002800007050783b */ /* 0x000e6e0000000200 */
[C---:B---3--:R-:W-:Y:S08]  /*4860*/  HMMA.16816.F32.BF16 R60, R76.reuse, R8, R60 ;  /* 0x000000084c3c723c */ /* 0x048ff0000004183c */
        /* <DEDUP_REMOVED lines=8> */
[----:B------:R-:W3:Y:S04]  /*48f0*/  LDSM.16.M88.4 R72, [R112+0x3800] ;  /* 0x003800007048783b */ /* 0x000ee80000000200 */
[----:B------:R-:W-:Y:S03]  /*4900*/  BAR.SYNC.DEFER_BLOCKING 0x0 ;  /* 0x0000000000007b1d */ /* 0x000fe60000010000 */
[C---:B------:R-:W-:Y:S07]  /*4910*/  HMMA.16816.F32.BF16 R52, R88.reuse, R8, R52 ;  /* 0x000000085834723c */ /* 0x040fee0000041834 */
[C---:B------:R-:W-:Y:S01]  /*4920*/  IMAD.SHL.U32 R9, R2.reuse, 0x10, RZ ;  /* 0x0000001002097824 */ /* 0x040fe200078e00ff */
[----:B------:R-:W-:Y:S01]  /*4930*/  HMMA.16816.F32.BF16 R104, R88, R12, R104 ;  /* 0x0000000c5868723c */ /* 0x000fe20000041868 */
[----:B------:R-:W-:Y:S01]  /*4940*/  IMAD.SHL.U32 R8, R2, 0x2, RZ ;  /* 0x0000000202087824 */ /* 0x000fe200078e00ff */
[----:B------:R-:W-:-:S02]  /*4950*/  SHF.R.U32.HI R2, RZ, 0x3, R2 ;  /* 0x00000003ff027819 */ /* 0x000fc40000011602 */
[----:B------:R-:W-:-:S04]  /*4960*/  LOP3.LUT R9, R9, 0x5c0, RZ, 0xc0, !PT ;  /* 0x000005c009097812 */ /* 0x000fc800078ec0ff */
[-C--:B------:R-:W-:Y:S01]  /*4970*/  HMMA.16816.F32.BF16 R24, R84, R10.reuse, R24 ;  /* 0x0000000a5418723c */ /* 0x080fe20000041818 */
[----:B------:R-:W-:Y:S01]  /*4980*/  LOP3.LUT R13, R9, 0x200, RZ, 0xfc, !PT ;  /* 0x00000200090d7812 */ /* 0x000fe200078efcff */
[----:B------:R-:W-:Y:S01]  /*4990*/  @!PT LDS RZ, [RZ] ;  /* 0x00000000fffff984 */ /* 0x000fe20000000800 */
[----:B------:R-:W-:Y:S01]  /*49a0*/  @!PT LDS RZ, [RZ] ;  /* 0x00000000fffff984 */ /* 0x000fe20000000800 */
[----:B------:R-:W-:Y:S01]  /*49b0*/  @!PT LDS RZ, [RZ] ;  /* 0x00000000fffff984 */ /* 0x000fe20000000800 */
[----:B------:R4:W-:Y:S06]  /*49c0*/  LDGSTS.E.BYPASS.128 [R6+0x2000], [R122.64+0x380], !PT ;  /* 0x020003807a067fae */ /* 0x0009ec000f901c48 */
[-C--:B-1----:R-:W-:Y:S01]  /*49d0*/  HMMA.16816.F32.BF16 R60, R80, R10.reuse, R60 ;  /* 0x0000000a503c723c */ /* 0x082fe2000004183c */
[----:B------:R4:W-:Y:S04]  /*49e0*/  LDGSTS.E.BYPASS.128 [R6+0x2800], [R124.64+0x380], !PT ;  /* 0x028003807c067fae */ /* 0x0009e8000f901c48 */
[----:B------:R4:W-:Y:S03]  /*49f0*/  LDGSTS.E.BYPASS.128 [R6+0x3000], [R128.64+0x380], !PT ;  /* 0x0300038080067fae */ /* 0x0009e6000f901c48 */
[-C--:B--2---:R-:W-:Y:S01]  /*4a00*/  HMMA.16816.F32.BF16 R44, R76, R10.reuse, R44 ;  /* 0x0000000a4c2c723c */ /* 0x084fe2000004182c */
[----:B------:R4:W-:Y:S04]  /*4a10*/  LDGSTS.E.BYPASS.128 [R6+0x3800], [R126.64+0x380], !PT ;  /* 0x038003807e067fae */ /* 0x0009e8000f901c48 */
[----:B------:R-:W0:Y:S03]  /*4a20*/  LDGDEPBAR ;  /* 0x00000000000079af */ /* 0x000e260000000000 */
[----:B---3--:R-:W-:Y:S01]  /*4a30*/  HMMA.16816.F32.BF16 R52, R72, R10, R52 ;  /* 0x0000000a4834723c */ /* 0x008fe20000041834 */
[----:B------:R-:W-:-:S02]  /*4a40*/  F2FP.BF16.PACK_AB R25, R25, R24 ;  /* 0x000000181919723e */ /* 0x000fc400000010ff */
[----:B------:R-:W-:-:S04]  /*4a50*/  F2FP.BF16.PACK_AB R26, R27, R26 ;  /* 0x0000001a1b1a723e */ /* 0x000fc800000010ff */
[----:B------:R-:W-:Y:S01]  /*4a60*/  LOP3.LUT R11, R9, 0x6, R8, 0xf8, !PT ;  /* 0x00000006090b7812 */ /* 0x000fe200078ef808 */
[-C--:B------:R-:W-:Y:S01]  /*4a70*/  HMMA.16816.F32.BF16 R16, R84, R14.reuse, R16 ;  /* 0x0000000e5410723c */ /* 0x080fe20000041810 */
[----:B------:R-:W-:Y:S02]  /*4a80*/  LOP3.LUT R10, R108, 0x3c0, RZ, 0xc0, !PT ;  /* 0x000003c06c0a7812 */ /* 0x000fe400078ec0ff */
[----:B------:R-:W-:Y:S02]  /*4a90*/  LOP3.LUT R11, R11, 0x8, R110, 0xf8, !PT ;  /* 0x000000080b0b7812 */ /* 0x000fe400078ef86e */
[----:B------:R-:W-:Y:S02]  /*4aa0*/  F2FP.BF16.PACK_AB R61, R61, R60 ;  /* 0x0000003c3d3d723e */ /* 0x000fe400000010ff */
[----:B------:R-:W-:Y:S01]  /*4ab0*/  F2FP.BF16.PACK_AB R62, R63, R62 ;  /* 0x0000003e3f3e723e */ /* 0x000fe200000010ff */
[----:B------:R-:W-:Y:S01]  /*4ac0*/  IMAD.SHL.U32 R12, R11, 0x2, RZ ;  /* 0x000000020b0c7824 */ /* 0x000fe200078e00ff */
[----:B------:R-:W-:Y:S01]  /*4ad0*/  LOP3.LUT R11, R3, 0x3c0, R108, 0xf8, !PT ;  /* 0x000003c0030b7812 */ /* 0x000fe200078ef86c */
[----:B------:R-:W-:Y:S01]  /*4ae0*/  HMMA.16816.F32.BF16 R56, R80, R14, R56 ;  /* 0x0000000e5038723c */ /* 0x000fe20000041838 */
[----:B------:R-:W-:-:S02]  /*4af0*/  F2FP.BF16.PACK_AB R45, R45, R44 ;  /* 0x0000002c2d2d723e */ /* 0x000fc400000010ff */
[-C--:B------:R-:W-:Y:S01]  /*4b00*/  LEA.HI R8, R9, R12.reuse, RZ, 0x1e ;  /* 0x0000000c09087211 */ /* 0x080fe200078ff0ff */
[----:B------:R-:W-:Y:S01]  /*4b10*/  IMAD.SHL.U32 R11, R11, 0x2, RZ ;  /* 0x000000020b0b7824 */ /* 0x000fe200078e00ff */
[----:B------:R-:W-:Y:S02]  /*4b20*/  LEA.HI R3, R13, R12, RZ, 0x1e ;  /* 0x0000000c0d037211 */ /* 0x000fe400078ff0ff */
[----:B------:R-:W-:Y:S01]  /*4b30*/  IADD3 R12, P0, R118, 0x440000, RZ ;  /* 0x00440000760c7810 */ /* 0x000fe20007f1e0ff */
[----:B------:R-:W-:Y:S01]  /*4b40*/  HMMA.16816.F32.BF16 R36, R76, R14, R36 ;  /* 0x0000000e4c24723c */ /* 0x000fe20000041824 */
[----:B------:R-:W-:Y:S01]  /*4b50*/  F2FP.BF16.PACK_AB R46, R47, R46 ;  /* 0x0000002e2f2e723e */ /* 0x000fe200000010ff */
[----:B------:R-:W-:Y:S01]  /*4b60*/  IMAD.MOV.U32 R47, RZ, RZ, 0x2 ;  /* 0x00000002ff2f7424 */ /* 0x000fe200078e00ff */
[----:B------:R-:W-:Y:S01]  /*4b70*/  F2FP.BF16.PACK_AB R53, R53, R52 ;  /* 0x000000343535723e */ /* 0x000fe200000010ff */
[----:B------:R-:W-:Y:S01]  /*4b80*/  IMAD.X R13, RZ, RZ, R119, P0 ;  /* 0x000000ffff0d7224 */ /* 0x000fe200000e0677 */
[----:B------:R-:W-:-:S02]  /*4b90*/  F2FP.BF16.PACK_AB R54, R55, R54 ;  /* 0x000000363736723e */ /* 0x000fc400000010ff */
[----:B------:R-:W-:Y:S01]  /*4ba0*/  F2FP.BF16.PACK_AB R17, R17, R16 ;  /* 0x000000101111723e */ /* 0x000fe200000010ff */
[----:B------:R-:W-:Y:S01]  /*4bb0*/  HMMA.16816.F32.BF16 R104, R72, R14, R104 ;  /* 0x0000000e4868723c */ /* 0x000fe20000041868 */
[----:B------:R1:W-:Y:S01]  /*4bc0*/  LDGSTS.E.BYPASS.128 [R5+0x5000], [R12.64], !PT ;  /* 0x050000000c057fae */ /* 0x0003e2000f901c48 */
[----:B------:R-:W-:Y:S02]  /*4bd0*/  F2FP.BF16.PACK_AB R18, R19, R18 ;  /* 0x000000121312723e */ /* 0x000fe400000010ff */
[----:B------:R-:W-:-:S03]  /*4be0*/  ISETP.GE.AND P0, PT, R0, 0x40, PT ;  /* 0x000000400000780c */ /* 0x000fc60003f06270 */
[----:B------:R-:W-:Y:S01]  /*4bf0*/  IADD3 R14, P1, R120, 0x440000, RZ ;  /* 0x00440000780e7810 */ /* 0x000fe20007f3e0ff */
[----:B------:R-:W-:Y:S01]  /*4c00*/  HMMA.16816.F32.BF16 R68, R84, R98, R68 ;  /* 0x000000625444723c */ /* 0x000fe20000041844 */
[----:B------:R-:W-:Y:S02]  /*4c10*/  F2FP.BF16.PACK_AB R57, R57, R56 ;  /* 0x000000383939723e */ /* 0x000fe400000010ff */
[----:B------:R-:W-:Y:S01]  /*4c20*/  F2FP.BF16.PACK_AB R58, R59, R58 ;  /* 0x0000003a3b3a723e */ /* 0x000fe200000010ff */
[----:B------:R-:W-:-:S04]  /*4c30*/  IMAD.X R15, RZ, RZ, R121, P1 ;  /* 0x000000ffff0f7224 */ /* 0x000fc800008e0679 */
[----:B------:R-:W-:Y:S01]  /*4c40*/  HMMA.16816.F32.BF16 R64, R84, R94, R64 ;  /* 0x0000005e5440723c */ /* 0x000fe20000041840 */
[----:B------:R1:W-:Y:S01]  /*4c50*/  LDGSTS.E.BYPASS.128 [R5+0x5800], [R14.64], !PT ;  /* 0x058000000e057fae */ /* 0x0003e2000f901c48 */
[----:B----4-:R-:W-:-:S03]  /*4c60*/  F2FP.BF16.PACK_AB R6, R39, R38 ;  /* 0x000000262706723e */ /* 0x010fc600000010ff */
[----:B------:R-:W0:Y:S03]  /*4c70*/  LDGDEPBAR ;  /* 0x00000000000079af */ /* 0x000e260000000000 */
[----:B------:R-:W-:Y:S01]  /*4c80*/  HMMA.16816.F32.BF16 R28, R80, R98, R28 ;  /* 0x00000062501c723c */ /* 0x000fe2000004181c */
[----:B------:R-:W-:Y:S02]  /*4c90*/  F2FP.BF16.PACK_AB R105, R105, R104 ;  /* 0x000000686969723e */ /* 0x000fe400000010ff */
[----:B------:R-:W-:-:S05]  /*4ca0*/  F2FP.BF16.PACK_AB R106, R107, R106 ;  /* 0x0000006a6b6a723e */ /* 0x000fca00000010ff */
[----:B------:R-:W-:Y:S01]  /*4cb0*/  F2FP.BF16.PACK_AB R69, R69, R68 ;  /* 0x000000444545723e */ /* 0x000fe200000010ff */
[----:B------:R-:W-:Y:S01]  /*4cc0*/  HMMA.16816.F32.BF16 R32, R80, R94, R32 ;  /* 0x0000005e5020723c */ /* 0x000fe20000041820 */
[----:B------:R-:W-:-:S06]  /*4cd0*/  F2FP.BF16.PACK_AB R70, R71, R70 ;  /* 0x000000464746723e */ /* 0x000fcc00000010ff */
[----:B------:R-:W-:Y:S01]  /*4ce0*/  F2FP.BF16.PACK_AB R65, R65, R64 ;  /* 0x000000404141723e */ /* 0x000fe200000010ff */
[----:B------:R-:W-:Y:S01]  /*4cf0*/  HMMA.16816.F32.BF16 R40, R76, R98, R40 ;  /* 0x000000624c28723c */ /* 0x000fe20000041828 */
[----:B------:R-:W-:Y:S01]  /*4d00*/  F2FP.BF16.PACK_AB R66, R67, R66 ;  /* 0x000000424342723e */ /* 0x000fe200000010ff */
[----:B------:R-:W-:-:S04]  /*4d10*/  DEPBAR.LE SB0, 0x0 ;  /* 0x000080000000791a */ /* 0x000fc80000000000 */
[----:B------:R-:W-:Y:S02]  /*4d20*/  BAR.SYNC.DEFER_BLOCKING 0x0 ;  /* 0x0000000000007b1d */ /* 0x000fe40000010000 */
[----:B------:R-:W-:Y:S01]  /*4d30*/  HMMA.16816.F32.BF16 R48, R76, R94, R48 ;  /* 0x0000005e4c30723c */ /* 0x000fe20000041830 */
[----:B------:R-:W-:Y:S02]  /*4d40*/  F2FP.BF16.PACK_AB R30, R31, R30 ;  /* 0x0000001e1f1e723e */ /* 0x000fe400000010ff */
[----:B------:R-:W-:Y:S02]  /*4d50*/  F2FP.BF16.PACK_AB R31, R37, R36 ;  /* 0x00000024251f723e */ /* 0x000fe400000010ff */
[----:B------:R-:W-:Y:S02]  /*4d60*/  F2FP.BF16.PACK_AB R29, R29, R28 ;  /* 0x0000001c1d1d723e */ /* 0x000fe400000010ff */
[C---:B------:R-:W-:Y:S01]  /*4d70*/  LOP3.LUT R76, R10.reuse, 0x400, RZ, 0xfc, !PT ;  /* 0x000004000a4c7812 */ /* 0x040fe200078efcff */
[----:B------:R-:W-:Y:S01]  /*4d80*/  HMMA.16816.F32.BF16 R20, R88, R92, R20 ;  /* 0x0000005c5814723c */ /* 0x000fe20000041814 */
[----:B------:R-:W-:-:S02]  /*4d90*/  LEA.HI R10, R10, R11, RZ, 0x1e ;  /* 0x0000000b0a0a7211 */ /* 0x000fc400078ff0ff */
[----:B------:R-:W-:Y:S02]  /*4da0*/  LEA.HI R9, R76, R11, RZ, 0x1e ;  /* 0x0000000b4c097211 */ /* 0x000fe400078ff0ff */
[----:B------:R-:W-:Y:S02]  /*4db0*/  F2FP.BF16.PACK_AB R11, R33, R32 ;  /* 0x00000020210b723e */ /* 0x000fe400000010ff */
[----:B------:R-:W-:Y:S01]  /*4dc0*/  F2FP.BF16.PACK_AB R24, R35, R34 ;  /* 0x000000222318723e */ /* 0x000fe200000010ff */
[----:B------:R-:W-:Y:S01]  /*4dd0*/  HMMA.16816.F32.BF16 R100, R88, R96, R100 ;  /* 0x000000605864723c */ /* 0x000fe20000041864 */
[----:B------:R-:W-:Y:S02]  /*4de0*/  F2FP.BF16.PACK_AB R41, R41, R40 ;  /* 0x000000282929723e */ /* 0x000fe400000010ff */
[----:B------:R-:W-:Y:S01]  /*4df0*/  F2FP.BF16.PACK_AB R42, R43, R42 ;  /* 0x0000002a2b2a723e */ /* 0x000fe200000010ff */
[----:B------:R-:W-:Y:S04]  /*4e00*/  STS [R8], R25 ;  /* 0x0000001908007388 */ /* 0x000fe80000000800 */
[----:B------:R-:W-:-:S02]  /*4e10*/  F2FP.BF16.PACK_AB R49, R49, R48 ;  /* 0x000000303131723e */ /* 0x000fc400000010ff */
[----:B------:R-:W-:Y:S01]  /*4e20*/  F2FP.BF16.PACK_AB R50, R51, R50 ;  /* 0x000000323332723e */ /* 0x000fe200000010ff */
[----:B------:R-:W-:Y:S04]  /*4e30*/  STS [R3+0x400], R26 ;  /* 0x0004001a03007388 */ /* 0x000fe80000000800 */
[----:B------:R-:W-:Y:S01]  /*4e40*/  STS [R8+0x20], R17 ;  /* 0x0000201108007388 */ /* 0x000fe20000000800 */
[C---:B------:R-:W-:Y:S03]  /*4e50*/  HMMA.16816.F32.BF16 R20, R72.reuse, R94, R20 ;  /* 0x0000005e4814723c */ /* 0x040fe60000041814 */
[----:B------:R-:W-:Y:S04]  /*4e60*/  STS [R3+0x420], R18 ;  /* 0x0004201203007388 */ /* 0x000fe80000000800 */
[----:B------:R-:W-:Y:S01]  /*4e70*/  STS [R8+0x40], R69 ;  /* 0x0000404508007388 */ /* 0x000fe20000000800 */
[----:B------:R-:W-:Y:S03]  /*4e80*/  HMMA.16816.F32.BF16 R100, R72, R98, R100 ;  /* 0x000000624864723c */ /* 0x000fe60000041864 */
[----:B------:R-:W-:Y:S04]  /*4e90*/  STS [R3+0x440], R70 ;  /* 0x0004404603007388 */ /* 0x000fe80000000800 */
[----:B------:R-:W-:Y:S04]  /*4ea0*/  STS [R8+0x60], R65 ;  /* 0x0000604108007388 */ /* 0x000fe80000000800 */
[----:B------:R-:W-:Y:S04]  /*4eb0*/  STS [R3+0x460], R66 ;  /* 0x0004604203007388 */ /* 0x000fe80000000800 */
[----:B------:R-:W-:Y:S01]  /*4ec0*/  BAR.SYNC.DEFER_BLOCKING 0x0 ;  /* 0x0000000000007b1d */ /* 0x000fe20000010000 */
[----:B------:R-:W-:-:S02]  /*4ed0*/  F2FP.BF16.PACK_AB R43, R21, R20 ;  /* 0x00000014152b723e */ /* 0x000fc400000010ff */
[----:B------:R-:W-:-:S06]  /*4ee0*/  F2FP.BF16.PACK_AB R40, R23, R22 ;  /* 0x000000161728723e */ /* 0x000fcc00000010ff */
[----:B------:R-:W-:Y:S02]  /*4ef0*/  F2FP.BF16.PACK_AB R101, R101, R100 ;  /* 0x000000646565723e */ /* 0x000fe400000010ff */
[----:B------:R-:W-:Y:S01]  /*4f00*/  F2FP.BF16.PACK_AB R102, R103, R102 ;  /* 0x000000666766723e */ /* 0x000fe200000010ff */
[----:B------:R-:W2:Y:S04]  /*4f10*/  LDS.128 R32, [R10] ;  /* 0x000000000a207984 */ /* 0x000ea80000000c00 */
[----:B------:R-:W3:Y:S04]  /*4f20*/  LDS.128 R36, [R9+0x800] ;  /* 0x0008000009247984 */ /* 0x000ee80000000c00 */
[----:B------:R-:W-:Y:S06]  /*4f30*/  BAR.SYNC.DEFER_BLOCKING 0x0 ;  /* 0x0000000000007b1d */ /* 0x000fec0000010000 */
[----:B------:R-:W-:Y:S04]  /*4f40*/  STS [R8], R61 ;  /* 0x0000003d08007388 */ /* 0x000fe80000000800 */
[----:B------:R-:W-:Y:S04]  /*4f50*/  STS [R3+0x400], R62 ;  /* 0x0004003e03007388 */ /* 0x000fe80000000800 */
[----:B------:R-:W-:Y:S04]  /*4f60*/  STS [R8+0x20], R57 ;  /* 0x0000203908007388 */ /* 0x000fe80000000800 */
[----:B------:R-:W-:Y:S04]  /*4f70*/  STS [R3+0x420], R58 ;  /* 0x0004203a03007388 */ /* 0x000fe80000000800 */
[----:B------:R-:W-:Y:S04]  /*4f80*/  STS [R8+0x40], R29 ;  /* 0x0000401d08007388 */ /* 0x000fe80000000800 */
[----:B------:R-:W-:Y:S04]  /*4f90*/  STS [R3+0x440], R30 ;  /* 0x0004401e03007388 */ /* 0x000fe80000000800 */
[----:B------:R-:W-:Y:S04]  /*4fa0*/  STS [R8+0x60], R11 ;  /* 0x0000600b08007388 */ /* 0x000fe80000000800 */
[----:B------:R-:W-:Y:S04]  /*4fb0*/  STS [R3+0x460], R24 ;  /* 0x0004601803007388 */ /* 0x000fe80000000800 */
[----:B------:R-:W-:Y:S06]  /*4fc0*/  BAR.SYNC.DEFER_BLOCKING 0x0 ;  /* 0x0000000000007b1d */ /* 0x000fec0000010000 */
[----:B-1----:R-:W1:Y:S04]  /*4fd0*/  LDS.128 R12, [R10] ;  /* 0x000000000a0c7984 */ /* 0x002e680000000c00 */
[----:B------:R-:W4:Y:S04]  /*4fe0*/  LDS.128 R16, [R9+0x800] ;  /* 0x0008000009107984 */ /* 0x000f280000000c00 */
[----:B------:R-:W-:Y:S06]  /*4ff0*/  BAR.SYNC.DEFER_BLOCKING 0x0 ;  /* 0x0000000000007b1d */ /* 0x000fec0000010000 */
[----:B------:R-:W-:Y:S04]  /*5000*/  STS [R8], R45 ;  /* 0x0000002d08007388 */ /* 0x000fe80000000800 */
[----:B------:R-:W-:Y:S04]  /*5010*/  STS [R3+0x400], R46 ;  /* 0x0004002e03007388 */ /* 0x000fe80000000800 */
[----:B------:R-:W-:Y:S04]  /*5020*/  STS [R8+0x20], R31 ;  /* 0x0000201f08007388 */ /* 0x000fe80000000800 */
[----:B------:R-:W-:Y:S04]  /*5030*/  STS [R3+0x420], R6 ;  /* 0x0004200603007388 */ /* 0x000fe80000000800 */
[----:B------:R1:W-:Y:S04]  /*5040*/  STS [R8+0x40], R41 ;  /* 0x0000402908007388 */ /* 0x0003e80000000800 */
[----:B------:R2:W-:Y:S04]  /*5050*/  STS [R3+0x440], R42 ;  /* 0x0004402a03007388 */ /* 0x0005e80000000800 */
[----:B------:R-:W-:Y:S01]  /*5060*/  STS [R8+0x60], R49 ;  /* 0x0000603108007388 */ /* 0x000fe20000000800 */
[----:B-1----:R-:W-:-:S03]  /*5070*/  IMAD.SHL.U32 R41, R4, 0x8000, RZ ;  /* 0x0000800004297824 */ /* 0x002fc600078e00ff */
[----:B------:R-:W-:Y:S01]  /*5080*/  STS [R3+0x460], R50 ;  /* 0x0004603203007388 */ /* 0x000fe20000000800 */
[----:B--2---:R-:W-:Y:S01]  /*5090*/  SGXT.U32 R42, R2, 0x4 ;  /* 0x00000004022a781a */ /* 0x004fe20000000000 */
[----:B------:R-:W-:Y:S02]  /*50a0*/  IMAD.IADD R5, R0, 0x1, R41 ;  /* 0x0000000100057824 */ /* 0x000fe400078e0229 */
[----:B------:R-:W-:Y:S01]  /*50b0*/  BAR.SYNC.DEFER_BLOCKING 0x0 ;  /* 0x0000000000007b1d */ /* 0x000fe20000010000 */
[C---:B------:R-:W-:Y:S02]  /*50c0*/  LOP3.LUT R2, R7.reuse, R42, RZ, 0xfc, !PT ;  /* 0x0000002a07027212 */ /* 0x040fe400078efcff */
[C-C-:B------:R-:W-:Y:S02]  /*50d0*/  LOP3.LUT R4, R7.reuse, 0x10, R42.reuse, 0xfe, !PT ;  /* 0x0000001007047812 */ /* 0x140fe400078efe2a */
[C---:B------:R-:W-:Y:S01]  /*50e0*/  ISETP.LT.AND P1, PT, R2.reuse, 0x200, !P0 ;  /* 0x000002000200780c */ /* 0x040fe20004721270 */
[--C-:B------:R-:W-:Y:S01]  /*50f0*/  IMAD R2, R2, 0x40, R5.reuse ;  /* 0x0000004002027824 */ /* 0x100fe200078e0205 */
[C---:B------:R-:W-:Y:S01]  /*5100*/  ISETP.LT.AND P2, PT, R4.reuse, 0x200, !P0 ;  /* 0x000002000400780c */ /* 0x040fe20004741270 */
[----:B------:R-:W-:Y:S01]  /*5110*/  IMAD R4, R4, 0x40, R5 ;  /* 0x0000004004047824 */ /* 0x000fe200078e0205 */
[----:B------:R-:W-:-:S02]  /*5120*/  LOP3.LUT R6, R7, 0x60, R42, 0xfe, !PT ;  /* 0x0000006007067812 */ /* 0x000fc400078efe2a */
[C-C-:B------:R-:W-:Y:S01]  /*5130*/  LOP3.LUT R11, R7.reuse, 0x50, R42.reuse, 0xfe, !PT ;  /* 0x00000050070b7812 */ /* 0x140fe200078efe2a */
[-C--:B------:R-:W-:Y:S01]  /*5140*/  IMAD.WIDE R4, R4, R47.reuse, c[0x0][0x170] ;  /* 0x00005c0004047625 */ /* 0x080fe200078e022f */
[----:B------:R-:W1:Y:S04]  /*5150*/  LDS.128 R20, [R10] ;  /* 0x000000000a147984 */ /* 0x000e680000000c00 */
[----:B------:R-:W2:Y:S04]  /*5160*/  LDS.128 R24, [R9+0x800] ;  /* 0x0008000009187984 */ /* 0x000ea80000000c00 */
[----:B------:R-:W-:Y:S06]  /*5170*/  BAR.SYNC.DEFER_BLOCKING 0x0 ;  /* 0x0000000000007b1d */ /* 0x000fec0000010000 */
[----:B------:R-:W-:Y:S04]  /*5180*/  STS [R8], R53 ;  /* 0x0000003508007388 */ /* 0x000fe80000000800 */
[----:B------:R-:W-:Y:S04]  /*5190*/  STS [R3+0x400], R54 ;  /* 0x0004003603007388 */ /* 0x000fe80000000800 */
[----:B------:R-:W-:Y:S04]  /*51a0*/  STS [R8+0x20], R105 ;  /* 0x0000206908007388 */ /* 0x000fe80000000800 */
[----:B------:R-:W-:Y:S04]  /*51b0*/  STS [R3+0x420], R106 ;  /* 0x0004206a03007388 */ /* 0x000fe80000000800 */
[----:B------:R-:W-:Y:S04]  /*51c0*/  STS [R8+0x40], R101 ;  /* 0x0000406508007388 */ /* 0x000fe80000000800 */
[----:B------:R-:W-:Y:S04]  /*51d0*/  STS [R3+0x440], R102 ;  /* 0x0004406603007388 */ /* 0x000fe80000000800 */
[----:B------:R1:W-:Y:S04]  /*51e0*/  STS [R8+0x60], R43 ;  /* 0x0000602b08007388 */ /* 0x0003e80000000800 */
[----:B------:R2:W-:Y:S04]  /*51f0*/  STS [R3+0x460], R40 ;  /* 0x0004602803007388 */ /* 0x0005e80000000800 */
[----:B------:R-:W-:Y:S01]  /*5200*/  BAR.SYNC.DEFER_BLOCKING 0x0 ;  /* 0x0000000000007b1d */ /* 0x000fe20000010000 */
[C-C-:B-1----:R-:W-:Y:S01]  /*5210*/  LOP3.LUT R8, R7.reuse, 0x70, R42.reuse, 0xfe, !PT ;  /* 0x0000007007087812 */ /* 0x142fe200078efe2a */
[----:B--2---:R-:W-:Y:S01]  /*5220*/  IMAD.WIDE R2, R2, R47, c[0x0][0x170] ;  /* 0x00005c0002027625 */ /* 0x004fe200078e022f */
[----:B------:R-:W-:-:S04]  /*5230*/  LOP3.LUT R40, R7, 0x40, R42, 0xfe, !PT ;  /* 0x0000004007287812 */ /* 0x000fc800078efe2a */
[C---:B------:R-:W-:Y:S01]  /*5240*/  ISETP.LT.AND P3, PT, R40.reuse, 0x200, !P0 ;  /* 0x000002002800780c */ /* 0x040fe20004761270 */
[----:B------:R-:W-:Y:S01]  /*5250*/  IMAD R45, R40, 0x40, R41 ;  /* 0x00000040282d7824 */ /* 0x000fe200078e0229 */
[----:B------:R1:W2:Y:S04]  /*5260*/  LDS.128 R28, [R10] ;  /* 0x000000000a1c7984 */ /* 0x0002a80000000c00 */
[----:B------:R4:W-:Y:S01]  /*5270*/  @P1 STG.E.128 [R2.64], R32 ;  /* 0x0000002002001986 */ /* 0x0009e2000c101d08 */
[----:B------:R-:W-:Y:S02]  /*5280*/  ISETP.LT.AND P1, PT, R6, 0x200, !P0 ;  /* 0x000002000600780c */ /* 0x000fe40004721270 */
[C-C-:B-1----:R-:W-:Y:S01]  /*5290*/  LOP3.LUT R10, R7.reuse, 0x20, R42.reuse, 0xfe, !PT ;  /* 0x00000020070a7812 */ /* 0x142fe200078efe2a */
[----:B---3--:R1:W-:Y:S01]  /*52a0*/  @P2 STG.E.128 [R4.64], R36 ;  /* 0x0000002404002986 */ /* 0x0083e2000c101d08 */
[----:B------:R-:W-:-:S02]  /*52b0*/  LOP3.LUT R7, R7, 0x30, R42, 0xfe, !PT ;  /* 0x0000003007077812 */ /* 0x000fc400078efe2a */
[C---:B------:R-:W-:Y:S01]  /*52c0*/  ISETP.LT.AND P5, PT, R10.reuse, 0x200, !P0 ;  /* 0x000002000a00780c */ /* 0x040fe200047a1270 */
[--C-:B------:R-:W-:Y:S01]  /*52d0*/  IMAD R43, R10, 0x40, R41.reuse ;  /* 0x000000400a2b7824 */ /* 0x100fe200078e0229 */
[C---:B------:R-:W-:Y:S01]  /*52e0*/  ISETP.LT.AND P4, PT, R7.reuse, 0x200, !P0 ;  /* 0x000002000700780c */ /* 0x040fe20004781270 */
[--C-:B------:R-:W-:Y:S01]  /*52f0*/  IMAD R7, R7, 0x40, R41.reuse ;  /* 0x0000004007077824 */ /* 0x100fe200078e0229 */
[C---:B------:R-:W-:Y:S01]  /*5300*/  ISETP.LT.AND P2, PT, R11.reuse, 0x200, !P0 ;  /* 0x000002000b00780c */ /* 0x040fe20004741270 */
[----:B------:R-:W-:Y:S01]  /*5310*/  IMAD R11, R11, 0x40, R41 ;  /* 0x000000400b0b7824 */ /* 0x000fe200078e0229 */
[----:B------:R-:W-:-:S03]  /*5320*/  ISETP.LT.AND P0, PT, R8, 0x200, !P0 ;  /* 0x000002000800780c */ /* 0x000fc60004701270 */
[----:B------:R-:W-:Y:S02]  /*5330*/  IMAD.IADD R11, R0, 0x1, R11 ;  /* 0x00000001000b7824 */ /* 0x000fe400078e020b */
[----:B----4-:R-:W-:Y:S02]  /*5340*/  IMAD R3, R6, 0x40, R41 ;  /* 0x0000004006037824 */ /* 0x010fe400078e0229 */
[C---:B------:R-:W-:Y:S02]  /*5350*/  IMAD.IADD R2, R0.reuse, 0x1, R43 ;  /* 0x0000000100027824 */ /* 0x040fe400078e022b */
[C---:B-1----:R-:W-:Y:S02]  /*5360*/  IMAD.IADD R4, R0.reuse, 0x1, R7 ;  /* 0x0000000100047824 */ /* 0x042fe400078e0207 */
[C---:B------:R-:W-:Y:S02]  /*5370*/  IMAD.IADD R6, R0.reuse, 0x1, R45 ;  /* 0x0000000100067824 */ /* 0x040fe400078e022d */
[----:B------:R-:W-:-:S02]  /*5380*/  IMAD.IADD R32, R0, 0x1, R3 ;  /* 0x0000000100207824 */ /* 0x000fc400078e0203 */
[----:B------:R-:W-:-:S04]  /*5390*/  IMAD.WIDE R2, R2, R47, c[0x0][0x170] ;  /* 0x00005c0002027625 */ /* 0x000fc800078e022f */
[-C--:B------:R-:W-:Y:S01]  /*53a0*/  IMAD.WIDE R4, R4, R47.reuse, c[0x0][0x170] ;  /* 0x00005c0004047625 */ /* 0x080fe200078e022f */
[----:B------:R1:W-:Y:S03]  /*53b0*/  @P5 STG.E.128 [R2.64], R12 ;  /* 0x0000000c02005986 */ /* 0x0003e6000c101d08 */
[-C--:B------:R-:W-:Y:S01]  /*53c0*/  IMAD.WIDE R6, R6, R47.reuse, c[0x0][0x170] ;  /* 0x00005c0006067625 */ /* 0x080fe200078e022f */
[----:B------:R1:W-:Y:S03]  /*53d0*/  @P4 STG.E.128 [R4.64], R16 ;  /* 0x0000001004004986 */ /* 0x0003e6000c101d08 */
[-C--:B------:R-:W-:Y:S01]  /*53e0*/  IMAD.WIDE R10, R11, R47.reuse, c[0x0][0x170] ;  /* 0x00005c000b0a7625 */ /* 0x080fe200078e022f */
[----:B------:R1:W-:Y:S03]  /*53f0*/  @P3 STG.E.128 [R6.64], R20 ;  /* 0x0000001406003986 */ /* 0x0003e6000c101d08 */
[----:B------:R-:W-:Y:S01]  /*5400*/  IMAD.WIDE R32, R32, R47, c[0x0][0x170] ;  /* 0x00005c0020207625 */ /* 0x000fe200078e022f */
[----:B------:R1:W-:Y:S04]  /*5410*/  @P2 STG.E.128 [R10.64], R24 ;  /* 0x000000180a002986 */ /* 0x0003e8000c101d08 */
[----:B--2---:R1:W-:Y:S01]  /*5420*/  @P1 STG.E.128 [R32.64], R28 ;  /* 0x0000001c20001986 */ /* 0x0043e2000c101d08 */
[----:B------:R-:W-:Y:S05]  /*5430*/  @!P0 EXIT ;  /* 0x000000000000894d */ /* 0x000fea0003800000 */
[----:B-1----:R-:W1:Y:S01]  /*5440*/  LDS.128 R4, [R9+0x800] ;  /* 0x0008000009047984 */ /* 0x002e620000000c00 */
[----:B------:R-:W-:-:S04]  /*5450*/  IMAD R41, R8, 0x40, R41 ;  /* 0x0000004008297824 */ /* 0x000fc800078e0229 */
[----:B------:R-:W-:-:S04]  /*5460*/  IMAD.IADD R2, R0, 0x1, R41 ;  /* 0x0000000100027824 */ /* 0x000fc800078e0229 */
[----:B------:R-:W-:-:S05]  /*5470*/  IMAD.WIDE R2, R2, R47, c[0x0][0x170] ;  /* 0x00005c0002027625 */ /* 0x000fca00078e022f */
[----:B-1----:R-:W-:Y:S01]  /*5480*/  STG.E.128 [R2.64], R4 ;  /* 0x0000000402007986 */ /* 0x002fe2000c101d08 */
[----:B------:R-:W-:Y:S05]  /*5490*/  EXIT ;  /* 0x000000000000794d */ /* 0x000fea0003800000 */
.L_x_0:
[----:B------:R-:W-:-:S00]  /*54a0*/  BRA `(.L_x_0) ;  /* 0xfffffff000007947 */ /* 0x000fc0000383ffff */
[----:B------:R-:W-:-:S00]  /*54b0*/  NOP ;  /* 0x0000000000007918 */ /* 0x000fc00000000000 */
        /* <DEDUP_REMOVED lines=12> */
.L_x_1:


//--------------------- .nv.shared.triton_bmm     --------------------------
	.section	.nv.shared.triton_bmm,"aw",@nobits
	.sectionflags	@""
	.align	16
